	.target	sm_100a

	.elftype	@"ET_EXEC"


//--------------------- .note.nv.tkinfo           --------------------------
	.section	.note.nv.tkinfo,"",@"SHT_NOTE"
	.sectionflags	@"SHF_NOTE_NV_TKINFO"
	.tkinfo
        /*0018*/ 	.word	0x00000002
        /*0030*/ 	.string	""
        /*0030*/ 	.string	"ptxas"
        /*0030*/ 	.string	"Cuda compilation tools, release 13.0, V13.0.88"
        /*0030*/ 	.string	"Build cuda_13.0.r13.0/compiler.36424714_0"
        /*0030*/ 	.string	"-arch sm_100a -m 64 "



//--------------------- .note.nv.cuinfo           --------------------------
	.section	.note.nv.cuinfo,"",@"SHT_NOTE"
	.sectionflags	@"SHF_NOTE_NV_CUINFO"
        /*0018*/ 	.short	0x0002
        /*001a*/ 	.short	0x0064
        /*001c*/ 	.short	0x0082
	.zero		2


//--------------------- .nv.info                  --------------------------
	.section	.nv.info,"",@"SHT_CUDA_INFO"
	.align	4


	//----- nvinfo : EIATTR_REGCOUNT
	.align		4
        /*0000*/ 	.byte	0x04, 0x2f
        /*0002*/ 	.short	(.L_19 - .L_18)
	.align		4
.L_18:
        /*0004*/ 	.word	index@(_ZN7cutlass13device_kernelINS_4gemm6kernel13GemmUniversalIN4cute5tupleIJiiiiEEENS1_10collective13CollectiveMmaINS1_35MainloopSm100TmaUmmaWarpSpecializedILi3ELi2ELi4ENS5_IJNS4_1CILi1EEENSA_ILi8EEESB_EEEEENS5_IJNSA_ILi128EEESF_NSA_ILi64EEEEEENS_6half_tENS5_IJlSB_lEEESI_NS5_IJSB_llEEENS4_8TiledMMAINS4_8MMA_AtomIJNS4_20SM100_MMA_F16BF16_SSISI_SI_fLi128ELi128ELNS4_4UMMA5MajorE0ELSP_1ELNSO_7ScaleInE0ELSQ_0EEEEEENS4_6LayoutINS5_IJSB_SB_SB_EEENS5_IJNSA_ILi0EEESV_SV_EEEEENS5_IJNS4_10UnderscoreESY_SY_EEEEENS4_23SM90_TMA_LOAD_MULTICASTENS4_14ComposedLayoutINS4_7SwizzleILi3ELi4ELi3EEENS4_18smem_ptr_flag_bitsILi16EEENST_INS5_IJSC_SG_EEENS5_IJSG_SB_EEEEEEEvNS4_8identityENS4_13SM90_TMA_LOADENS12_IS14_S16_NST_INS5_IJSG_SC_EEENS5_IJSB_SG_EEEEEEEvS1B_EENS_8epilogue10collective18CollectiveEpilogueINS1I_23Sm100TmaWarpSpecializedILi4ELi2ELi32ELb1ELb0EEEJSH_NS5_IJNST_ISF_SB_EENST_INSA_ILi32EEESB_EEEEESI_SJ_SI_SJ_NS1I_6fusion15FusionCallbacksIS1M_NS1R_17LinearCombinationISI_fSI_fLNS_15FloatRoundStyleE2EEESH_S1Q_JEEENS4_5SM1004TMEM4LOAD26SM100_TMEM_LOAD_32dp32b32xES1C_NS12_INS13_ILi2ELi4ELi3EEES16_NST_INS5_IJSC_S1O_EEENS5_IJS1O_SB_EEEEEEENS4_39AutoVectorizingCopyWithAssumedAlignmentILi128EEENS4_14SM90_TMA_STOREES25_S27_S27_EEEvvEEEEvNT_6ParamsE)
        /*0008*/ 	.word	0x00000076


	//----- nvinfo : EIATTR_FRAME_SIZE
	.align		4
.L_19:
        /*000c*/ 	.byte	0x04, 0x11
        /*000e*/ 	.short	(.L_21 - .L_20)
	.align		4
.L_20:
        /*0010*/ 	.word	index@($__internal_2_$__cuda_sm10x_tcgen05_guardrail_trap_unallocated_columns_being_dealloced)
        /*0014*/ 	.word	0x00000000


	//----- nvinfo : EIATTR_FRAME_SIZE
	.align		4
.L_21:
        /*0018*/ 	.byte	0x04, 0x11
        /*001a*/ 	.short	(.L_23 - .L_22)
	.align		4
.L_22:
        /*001c*/ 	.word	index@($__internal_1_$__cuda_sm10x_tcgen05_guardrail_trap_phase_invalid_during_alloc)
        /*0020*/ 	.word	0x00000000


	//----- nvinfo : EIATTR_FRAME_SIZE
	.align		4
.L_23:
        /*0024*/ 	.byte	0x04, 0x11
        /*0026*/ 	.short	(.L_25 - .L_24)
	.align		4
.L_24:
        /*0028*/ 	.word	index@($__internal_0_$__cuda_sm10x_tcgen05_guardrail_trap_col_being_dealloced_not_returned_by_alloc)
        /*002c*/ 	.word	0x00000000


	//----- nvinfo : EIATTR_FRAME_SIZE
	.align		4
.L_25:
        /*0030*/ 	.byte	0x04, 0x11
        /*0032*/ 	.short	(.L_27 - .L_26)
	.align		4
.L_26:
        /*0034*/ 	.word	index@(_ZN7cutlass13device_kernelINS_4gemm6kernel13GemmUniversalIN4cute5tupleIJiiiiEEENS1_10collective13CollectiveMmaINS1_35MainloopSm100TmaUmmaWarpSpecializedILi3ELi2ELi4ENS5_IJNS4_1CILi1EEENSA_ILi8EEESB_EEEEENS5_IJNSA_ILi128EEESF_NSA_ILi64EEEEEENS_6half_tENS5_IJlSB_lEEESI_NS5_IJSB_llEEENS4_8TiledMMAINS4_8MMA_AtomIJNS4_20SM100_MMA_F16BF16_SSISI_SI_fLi128ELi128ELNS4_4UMMA5MajorE0ELSP_1ELNSO_7ScaleInE0ELSQ_0EEEEEENS4_6LayoutINS5_IJSB_SB_SB_EEENS5_IJNSA_ILi0EEESV_SV_EEEEENS5_IJNS4_10UnderscoreESY_SY_EEEEENS4_23SM90_TMA_LOAD_MULTICASTENS4_14ComposedLayoutINS4_7SwizzleILi3ELi4ELi3EEENS4_18smem_ptr_flag_bitsILi16EEENST_INS5_IJSC_SG_EEENS5_IJSG_SB_EEEEEEEvNS4_8identityENS4_13SM90_TMA_LOADENS12_IS14_S16_NST_INS5_IJSG_SC_EEENS5_IJSB_SG_EEEEEEEvS1B_EENS_8epilogue10collective18CollectiveEpilogueINS1I_23Sm100TmaWarpSpecializedILi4ELi2ELi32ELb1ELb0EEEJSH_NS5_IJNST_ISF_SB_EENST_INSA_ILi32EEESB_EEEEESI_SJ_SI_SJ_NS1I_6fusion15FusionCallbacksIS1M_NS1R_17LinearCombinationISI_fSI_fLNS_15FloatRoundStyleE2EEESH_S1Q_JEEENS4_5SM1004TMEM4LOAD26SM100_TMEM_LOAD_32dp32b32xES1C_NS12_INS13_ILi2ELi4ELi3EEES16_NST_INS5_IJSC_S1O_EEENS5_IJS1O_SB_EEEEEEENS4_39AutoVectorizingCopyWithAssumedAlignmentILi128EEENS4_14SM90_TMA_STOREES25_S27_S27_EEEvvEEEEvNT_6ParamsE)
        /*0038*/ 	.word	0x00000000


	//----- nvinfo : EIATTR_MIN_STACK_SIZE
	.align		4
.L_27:
        /*003c*/ 	.byte	0x04, 0x12
        /*003e*/ 	.short	(.L_29 - .L_28)
	.align		4
.L_28:
        /*0040*/ 	.word	index@(_ZN7cutlass13device_kernelINS_4gemm6kernel13GemmUniversalIN4cute5tupleIJiiiiEEENS1_10collective13CollectiveMmaINS1_35MainloopSm100TmaUmmaWarpSpecializedILi3ELi2ELi4ENS5_IJNS4_1CILi1EEENSA_ILi8EEESB_EEEEENS5_IJNSA_ILi128EEESF_NSA_ILi64EEEEEENS_6half_tENS5_IJlSB_lEEESI_NS5_IJSB_llEEENS4_8TiledMMAINS4_8MMA_AtomIJNS4_20SM100_MMA_F16BF16_SSISI_SI_fLi128ELi128ELNS4_4UMMA5MajorE0ELSP_1ELNSO_7ScaleInE0ELSQ_0EEEEEENS4_6LayoutINS5_IJSB_SB_SB_EEENS5_IJNSA_ILi0EEESV_SV_EEEEENS5_IJNS4_10UnderscoreESY_SY_EEEEENS4_23SM90_TMA_LOAD_MULTICASTENS4_14ComposedLayoutINS4_7SwizzleILi3ELi4ELi3EEENS4_18smem_ptr_flag_bitsILi16EEENST_INS5_IJSC_SG_EEENS5_IJSG_SB_EEEEEEEvNS4_8identityENS4_13SM90_TMA_LOADENS12_IS14_S16_NST_INS5_IJSG_SC_EEENS5_IJSB_SG_EEEEEEEvS1B_EENS_8epilogue10collective18CollectiveEpilogueINS1I_23Sm100TmaWarpSpecializedILi4ELi2ELi32ELb1ELb0EEEJSH_NS5_IJNST_ISF_SB_EENST_INSA_ILi32EEESB_EEEEESI_SJ_SI_SJ_NS1I_6fusion15FusionCallbacksIS1M_NS1R_17LinearCombinationISI_fSI_fLNS_15FloatRoundStyleE2EEESH_S1Q_JEEENS4_5SM1004TMEM4LOAD26SM100_TMEM_LOAD_32dp32b32xES1C_NS12_INS13_ILi2ELi4ELi3EEES16_NST_INS5_IJSC_S1O_EEENS5_IJS1O_SB_EEEEEEENS4_39AutoVectorizingCopyWithAssumedAlignmentILi128EEENS4_14SM90_TMA_STOREES25_S27_S27_EEEvvEEEEvNT_6ParamsE)
        /*0044*/ 	.word	0x00000000
.L_29:


//--------------------- .nv.compat                --------------------------
	.section	.nv.compat,"",@"SHT_CUDA_COMPAT_INFO"
	.align	4
        /*0000*/ 	.byte	0x02, 0x09, 0x01, 0x00, 0x02, 0x02, 0x02, 0x00, 0x02, 0x05, 0x05, 0x00, 0x03, 0x07, 0x01, 0x01
        /*0010*/ 	.byte	0x02, 0x03, 0x01, 0x00, 0x02, 0x06, 0x01, 0x00, 0x04, 0x0b, 0x08, 0x00, 0x09, 0x00, 0x00, 0x00
        /*0020*/ 	.byte	0x00, 0x00, 0x00, 0x00


//--------------------- .nv.info._ZN7cutlass13device_kernelINS_4gemm6kernel13GemmUniversalIN4cute5tupleIJiiiiEEENS1_10collective13CollectiveMmaINS1_35MainloopSm100TmaUmmaWarpSpecializedILi3ELi2ELi4ENS5_IJNS4_1CILi1EEENSA_ILi8EEESB_EEEEENS5_IJNSA_ILi128EEESF_NSA_ILi64EEEEEENS_6half_tENS5_IJlSB_lEEESI_NS5_IJSB_llEEENS4_8TiledMMAINS4_8MMA_AtomIJNS4_20SM100_MMA_F16BF16_SSISI_SI_fLi128ELi128ELNS4_4UMMA5MajorE0ELSP_1ELNSO_7ScaleInE0ELSQ_0EEEEEENS4_6LayoutINS5_IJSB_SB_SB_EEENS5_IJNSA_ILi0EEESV_SV_EEEEENS5_IJNS4_10UnderscoreESY_SY_EEEEENS4_23SM90_TMA_LOAD_MULTICASTENS4_14ComposedLayoutINS4_7SwizzleILi3ELi4ELi3EEENS4_18smem_ptr_flag_bitsILi16EEENST_INS5_IJSC_SG_EEENS5_IJSG_SB_EEEEEEEvNS4_8identityENS4_13SM90_TMA_LOADENS12_IS14_S16_NST_INS5_IJSG_SC_EEENS5_IJSB_SG_EEEEEEEvS1B_EENS_8epilogue10collective18CollectiveEpilogueINS1I_23Sm100TmaWarpSpecializedILi4ELi2ELi32ELb1ELb0EEEJSH_NS5_IJNST_ISF_SB_EENST_INSA_ILi32EEESB_EEEEESI_SJ_SI_SJ_NS1I_6fusion15FusionCallbacksIS1M_NS1R_17LinearCombinationISI_fSI_fLNS_15FloatRoundStyleE2EEESH_S1Q_JEEENS4_5SM1004TMEM4LOAD26SM100_TMEM_LOAD_32dp32b32xES1C_NS12_INS13_ILi2ELi4ELi3EEES16_NST_INS5_IJSC_S1O_EEENS5_IJS1O_SB_EEEEEEENS4_39AutoVectorizingCopyWithAssumedAlignmentILi128EEENS4_14SM90_TMA_STOREES25_S27_S27_EEEvvEEEEvNT_6ParamsE --------------------------
	.section	.nv.info._ZN7cutlass13device_kernelINS_4gemm6kernel13GemmUniversalIN4cute5tupleIJiiiiEEENS1_10collective13CollectiveMmaINS1_35MainloopSm100TmaUmmaWarpSpecializedILi3ELi2ELi4ENS5_IJNS4_1CILi1EEENSA_ILi8EEESB_EEEEENS5_IJNSA_ILi128EEESF_NSA_ILi64EEEEEENS_6half_tENS5_IJlSB_lEEESI_NS5_IJSB_llEEENS4_8TiledMMAINS4_8MMA_AtomIJNS4_20SM100_MMA_F16BF16_SSISI_SI_fLi128ELi128ELNS4_4UMMA5MajorE0ELSP_1ELNSO_7ScaleInE0ELSQ_0EEEEEENS4_6LayoutINS5_IJSB_SB_SB_EEENS5_IJNSA_ILi0EEESV_SV_EEEEENS5_IJNS4_10UnderscoreESY_SY_EEEEENS4_23SM90_TMA_LOAD_MULTICASTENS4_14ComposedLayoutINS4_7SwizzleILi3ELi4ELi3EEENS4_18smem_ptr_flag_bitsILi16EEENST_INS5_IJSC_SG_EEENS5_IJSG_SB_EEEEEEEvNS4_8identityENS4_13SM90_TMA_LOADENS12_IS14_S16_NST_INS5_IJSG_SC_EEENS5_IJSB_SG_EEEEEEEvS1B_EENS_8epilogue10collective18CollectiveEpilogueINS1I_23Sm100TmaWarpSpecializedILi4ELi2ELi32ELb1ELb0EEEJSH_NS5_IJNST_ISF_SB_EENST_INSA_ILi32EEESB_EEEEESI_SJ_SI_SJ_NS1I_6fusion15FusionCallbacksIS1M_NS1R_17LinearCombinationISI_fSI_fLNS_15FloatRoundStyleE2EEESH_S1Q_JEEENS4_5SM1004TMEM4LOAD26SM100_TMEM_LOAD_32dp32b32xES1C_NS12_INS13_ILi2ELi4ELi3EEES16_NST_INS5_IJSC_S1O_EEENS5_IJS1O_SB_EEEEEEENS4_39AutoVectorizingCopyWithAssumedAlignmentILi128EEENS4_14SM90_TMA_STOREES25_S27_S27_EEEvvEEEEvNT_6ParamsE,"",@"SHT_CUDA_INFO"
	.sectionflags	@""
	.align	4


	//----- nvinfo : EIATTR_CUDA_API_VERSION
	.align		4
        /*0000*/ 	.byte	0x04, 0x37
        /*0002*/ 	.short	(.L_31 - .L_30)
.L_30:
        /*0004*/ 	.word	0x00000082


	//----- nvinfo : EIATTR_KPARAM_INFO
	.align		4
.L_31:
        /*0008*/ 	.byte	0x04, 0x17
        /*000a*/ 	.short	(.L_33 - .L_32)
.L_32:
        /*000c*/ 	.word	0x00000000
        /*0010*/ 	.short	0x0000
        /*0012*/ 	.short	0x0000
        /*0014*/ 	.byte	0x00, 0xf0, 0x01, 0x20


	//----- nvinfo : EIATTR_AT_ENTRY_FRAGMENTS
	.align		4
.L_33:
        /*0018*/ 	.byte	0x04, 0x4f
        /*001a*/ 	.short	(.L_35 - .L_34)


	//   ....[0]....
.L_34:
        /*001c*/ 	.word	0x00000006


	//----- nvinfo : EIATTR_RESERVED_SMEM_USED
	.align		4
.L_35:
        /*0020*/ 	.byte	0x01, 0x41
	.zero		2


	//----- nvinfo : EIATTR_SPARSE_MMA_MASK
	.align		4
        /*0024*/ 	.byte	0x03, 0x50
        /*0026*/ 	.short	0x0000


	//----- nvinfo : EIATTR_TCGEN05_1CTA_USED
	.align		4
        /*0028*/ 	.byte	0x01, 0x51
	.zero		2


	//----- nvinfo : EIATTR_MAXREG_COUNT
	.align		4
        /*002c*/ 	.byte	0x03, 0x1b
        /*002e*/ 	.short	0x00ff


	//----- nvinfo : EIATTR_NUM_BARRIERS
	.align		4
        /*0030*/ 	.byte	0x02, 0x4c
        /*0032*/ 	.byte	0x07
	.zero		1


	//----- nvinfo : EIATTR_EXTERNS
	.align		4
        /*0034*/ 	.byte	0x04, 0x0f
        /*0036*/ 	.short	(.L_37 - .L_36)


	//   ....[0]....
	.align		4
.L_36:
        /*0038*/ 	.word	index@(__assertfail)


	//----- nvinfo : EIATTR_MERCURY_ISA_VERSION
	.align		4
.L_37:
        /*003c*/ 	.byte	0x03, 0x5f
        /*003e*/ 	.short	0x0101


	//----- nvinfo : EIATTR_INT_WARP_WIDE_INSTR_OFFSETS
	.align		4
        /*0040*/ 	.byte	0x04, 0x31
        /*0042*/ 	.short	(.L_39 - .L_38)


	//   ....[0]....
.L_38:
        /*0044*/ 	.word	0x00003df0


	//   ....[1]....
        /*0048*/ 	.word	0x00003e10


	//   ....[2]....
        /*004c*/ 	.word	0x00003e40


	//   ....[3]....
        /*0050*/ 	.word	0x00004980


	//   ....[4]....
        /*0054*/ 	.word	0x000049f0


	//   ....[5]....
        /*0058*/ 	.word	0x00004ad0


	//   ....[6]....
        /*005c*/ 	.word	0x00004b50


	//   ....[7]....
        /*0060*/ 	.word	0x00004c50


	//   ....[8]....
        /*0064*/ 	.word	0x00004cd0


	//   ....[9]....
        /*0068*/ 	.word	0x00004dc0


	//   ....[10]....
        /*006c*/ 	.word	0x00004e70


	//----- nvinfo : EIATTR_COOP_GROUP_MASK_REGIDS
	.align		4
.L_39:
        /*0070*/ 	.byte	0x04, 0x29
        /*0072*/ 	.short	(.L_41 - .L_40)


	//   ....[0]....
.L_40:
        /*0074*/ 	.word	0xffffffff


	//   ....[1]....
        /*0078*/ 	.word	0xffffffff


	//   ....[2]....
        /*007c*/ 	.word	0xffffffff


	//   ....[3]....
        /*0080*/ 	.word	0xffffffff


	//   ....[4]....
        /*0084*/ 	.word	0xffffffff


	//   ....[5]....
        /*0088*/ 	.word	0xffffffff


	//   ....[6]....
        /*008c*/ 	.word	0xffffffff


	//   ....[7]....
        /*0090*/ 	.word	0xffffffff


	//   ....[8]....
        /*0094*/ 	.word	0xffffffff


	//   ....[9]....
        /*0098*/ 	.word	0xffffffff


	//   ....[10]....
        /*009c*/ 	.word	0xffffffff


	//   ....[11]....
        /*00a0*/ 	.word	0xffffffff


	//   ....[12]....
        /*00a4*/ 	.word	0xffffffff


	//   ....[13]....
        /*00a8*/ 	.word	0xffffffff


	//----- nvinfo : EIATTR_COOP_GROUP_INSTR_OFFSETS
	.align		4
.L_41:
        /*00ac*/ 	.byte	0x04, 0x28
        /*00ae*/ 	.short	(.L_43 - .L_42)


	//   ....[0]....
.L_42:
        /*00b0*/ 	.word	0x00000080


	//   ....[1]....
        /*00b4*/ 	.word	0x000004f0


	//   ....[2]....
        /*00b8*/ 	.word	0x00000680


	//   ....[3]....
        /*00bc*/ 	.word	0x00000820


	//   ....[4]....
        /*00c0*/ 	.word	0x00000920


	//   ....[5]....
        /*00c4*/ 	.word	0x00000a90


	//   ....[6]....
        /*00c8*/ 	.word	0x00000c30


	//   ....[7]....
        /*00cc*/ 	.word	0x00000de0


	//   ....[8]....
        /*00d0*/ 	.word	0x00002220


	//   ....[9]....
        /*00d4*/ 	.word	0x00003040


	//   ....[10]....
        /*00d8*/ 	.word	0x00003250


	//   ....[11]....
        /*00dc*/ 	.word	0x00003280


	//   ....[12]....
        /*00e0*/ 	.word	0x00003cd0


	//   ....[13]....
        /*00e4*/ 	.word	0x00003f00


	//----- nvinfo : EIATTR_VRC_CTA_INIT_COUNT
	.align		4
.L_43:
        /*00e8*/ 	.byte	0x02, 0x4a
        /*00ea*/ 	.byte	0x80
	.zero		1


	//----- nvinfo : EIATTR_SYSCALL_OFFSETS
	.align		4
        /*00ec*/ 	.byte	0x04, 0x46
        /*00ee*/ 	.short	(.L_45 - .L_44)


	//   ....[0]....
.L_44:
        /*00f0*/ 	.word	0x00005ac0


	//   ....[1]....
        /*00f4*/ 	.word	0x00005bb0


	//   ....[2]....
        /*00f8*/ 	.word	0x00006380


	//   ....[3]....
        /*00fc*/ 	.word	0x00007000


	//   ....[4]....
        /*0100*/ 	.word	0x00007c60


	//   ....[5]....
        /*0104*/ 	.word	0x000088c0


	//----- nvinfo : EIATTR_MBARRIER_INSTR_OFFSETS
	.align		4
.L_45:
        /*0108*/ 	.byte	0x04, 0x39
        /*010a*/ 	.short	(.L_47 - .L_46)


	//   ....[0]....
.L_46:
        /*010c*/ 	.word	0x00000610
        /*0110*/ 	.word	0x000000ff
        /*0114*/ 	.word	0x00000000
        /*0118*/ 	.short	0x0100
        /*011a*/ 	.byte	0x04
	.zero		1


	//   ....[1]....
        /*011c*/ 	.word	0x00000620
        /*0120*/ 	.word	0x000000ff
        /*0124*/ 	.word	0x00000018
        /*0128*/ 	.short	0x0100
        /*012a*/ 	.byte	0x04
	.zero		1


	//   ....[2]....
        /*012c*/ 	.word	0x00000630
        /*0130*/ 	.word	0x000000ff
        /*0134*/ 	.word	0x00000008
        /*0138*/ 	.short	0x0100
        /*013a*/ 	.byte	0x04
	.zero		1


	//   ....[3]....
        /*013c*/ 	.word	0x00000640
        /*0140*/ 	.word	0x000000ff
        /*0144*/ 	.word	0x00000020
        /*0148*/ 	.short	0x0100
        /*014a*/ 	.byte	0x04
	.zero		1


	//   ....[4]....
        /*014c*/ 	.word	0x00000650
        /*0150*/ 	.word	0x000000ff
        /*0154*/ 	.word	0x00000010
        /*0158*/ 	.short	0x0100
        /*015a*/ 	.byte	0x04
	.zero		1


	//   ....[5]....
        /*015c*/ 	.word	0x00000660
        /*0160*/ 	.word	0x000000ff
        /*0164*/ 	.word	0x00000028
        /*0168*/ 	.short	0x0100
        /*016a*/ 	.byte	0x04
	.zero		1


	//   ....[6]....
        /*016c*/ 	.word	0x00000790
        /*0170*/ 	.word	0x000000ff
        /*0174*/ 	.word	0x00000030
        /*0178*/ 	.short	0x0100
        /*017a*/ 	.byte	0x04
	.zero		1


	//   ....[7]....
        /*017c*/ 	.word	0x000007a0
        /*0180*/ 	.word	0x000000ff
        /*0184*/ 	.word	0x00000050
        /*0188*/ 	.short	0x0100
        /*018a*/ 	.byte	0x04
	.zero		1


	//   ....[8]....
        /*018c*/ 	.word	0x000007b0
        /*0190*/ 	.word	0x000000ff
        /*0194*/ 	.word	0x00000038
        /*0198*/ 	.short	0x0100
        /*019a*/ 	.byte	0x04
	.zero		1


	//   ....[9]....
        /*019c*/ 	.word	0x000007c0
        /*01a0*/ 	.word	0x000000ff
        /*01a4*/ 	.word	0x00000058
        /*01a8*/ 	.short	0x0100
        /*01aa*/ 	.byte	0x04
	.zero		1


	//   ....[10]....
        /*01ac*/ 	.word	0x000007d0
        /*01b0*/ 	.word	0x000000ff
        /*01b4*/ 	.word	0x00000040
        /*01b8*/ 	.short	0x0100
        /*01ba*/ 	.byte	0x04
	.zero		1


	//   ....[11]....
        /*01bc*/ 	.word	0x000007e0
        /*01c0*/ 	.word	0x000000ff
        /*01c4*/ 	.word	0x00000060
        /*01c8*/ 	.short	0x0100
        /*01ca*/ 	.byte	0x04
	.zero		1


	//   ....[12]....
        /*01cc*/ 	.word	0x000007f0
        /*01d0*/ 	.word	0x000000ff
        /*01d4*/ 	.word	0x00000048
        /*01d8*/ 	.short	0x0100
        /*01da*/ 	.byte	0x04
	.zero		1


	//   ....[13]....
        /*01dc*/ 	.word	0x00000800
        /*01e0*/ 	.word	0x000000ff
        /*01e4*/ 	.word	0x00000068
        /*01e8*/ 	.short	0x0100
        /*01ea*/ 	.byte	0x04
	.zero		1


	//   ....[14]....
        /*01ec*/ 	.word	0x000008f0
        /*01f0*/ 	.word	0x000000ff
        /*01f4*/ 	.word	0x00000070
        /*01f8*/ 	.short	0x0100
        /*01fa*/ 	.byte	0x06
	.zero		1


	//   ....[15]....
        /*01fc*/ 	.word	0x00000900
        /*0200*/ 	.word	0x000000ff
        /*0204*/ 	.word	0x00000078
        /*0208*/ 	.short	0x0100
        /*020a*/ 	.byte	0x06
	.zero		1


	//   ....[16]....
        /*020c*/ 	.word	0x00000a40
        /*0210*/ 	.word	0x000000ff
        /*0214*/ 	.word	0x00000080
        /*0218*/ 	.short	0x0100
        /*021a*/ 	.byte	0x06
	.zero		1


	//   ....[17]....
        /*021c*/ 	.word	0x00000a50
        /*0220*/ 	.word	0x000000ff
        /*0224*/ 	.word	0x00000090
        /*0228*/ 	.short	0x0100
        /*022a*/ 	.byte	0x06
	.zero		1


	//   ....[18]....
        /*022c*/ 	.word	0x00000a60
        /*0230*/ 	.word	0x000000ff
        /*0234*/ 	.word	0x00000088
        /*0238*/ 	.short	0x0100
        /*023a*/ 	.byte	0x06
	.zero		1


	//   ....[19]....
        /*023c*/ 	.word	0x00000a70
        /*0240*/ 	.word	0x000000ff
        /*0244*/ 	.word	0x00000098
        /*0248*/ 	.short	0x0100
        /*024a*/ 	.byte	0x06
	.zero		1


	//   ....[20]....
        /*024c*/ 	.word	0x00000ba0
        /*0250*/ 	.word	0x000000ff
        /*0254*/ 	.word	0x000000a0
        /*0258*/ 	.short	0x0100
        /*025a*/ 	.byte	0x04
	.zero		1


	//   ....[21]....
        /*025c*/ 	.word	0x00000bb0
        /*0260*/ 	.word	0x000000ff
        /*0264*/ 	.word	0x000000c0
        /*0268*/ 	.short	0x0100
        /*026a*/ 	.byte	0x04
	.zero		1


	//   ....[22]....
        /*026c*/ 	.word	0x00000bc0
        /*0270*/ 	.word	0x000000ff
        /*0274*/ 	.word	0x000000a8
        /*0278*/ 	.short	0x0100
        /*027a*/ 	.byte	0x04
	.zero		1


	//   ....[23]....
        /*027c*/ 	.word	0x00000bd0
        /*0280*/ 	.word	0x000000ff
        /*0284*/ 	.word	0x000000c8
        /*0288*/ 	.short	0x0100
        /*028a*/ 	.byte	0x04
	.zero		1


	//   ....[24]....
        /*028c*/ 	.word	0x00000be0
        /*0290*/ 	.word	0x000000ff
        /*0294*/ 	.word	0x000000b0
        /*0298*/ 	.short	0x0100
        /*029a*/ 	.byte	0x04
	.zero		1


	//   ....[25]....
        /*029c*/ 	.word	0x00000bf0
        /*02a0*/ 	.word	0x000000ff
        /*02a4*/ 	.word	0x000000d0
        /*02a8*/ 	.short	0x0100
        /*02aa*/ 	.byte	0x04
	.zero		1


	//   ....[26]....
        /*02ac*/ 	.word	0x00000c00
        /*02b0*/ 	.word	0x000000ff
        /*02b4*/ 	.word	0x000000b8
        /*02b8*/ 	.short	0x0100
        /*02ba*/ 	.byte	0x04
	.zero		1


	//   ....[27]....
        /*02bc*/ 	.word	0x00000c10
        /*02c0*/ 	.word	0x000000ff
        /*02c4*/ 	.word	0x000000d8
        /*02c8*/ 	.short	0x0100
        /*02ca*/ 	.byte	0x04
	.zero		1


	//   ....[28]....
        /*02cc*/ 	.word	0x00000d00
        /*02d0*/ 	.word	0x000000ff
        /*02d4*/ 	.word	0x000000e0
        /*02d8*/ 	.short	0x0100
        /*02da*/ 	.byte	0x04
	.zero		1


	//   ....[29]....
        /*02dc*/ 	.word	0x00000d10
        /*02e0*/ 	.word	0x000000ff
        /*02e4*/ 	.word	0x000000f0
        /*02e8*/ 	.short	0x0100
        /*02ea*/ 	.byte	0x04
	.zero		1


	//   ....[30]....
        /*02ec*/ 	.word	0x00000d20
        /*02f0*/ 	.word	0x000000ff
        /*02f4*/ 	.word	0x000000e8
        /*02f8*/ 	.short	0x0100
        /*02fa*/ 	.byte	0x04
	.zero		1


	//   ....[31]....
        /*02fc*/ 	.word	0x00000d30
        /*0300*/ 	.word	0x000000ff
        /*0304*/ 	.word	0x000000f8
        /*0308*/ 	.short	0x0100
        /*030a*/ 	.byte	0x04
	.zero		1


	//   ....[32]....
        /*030c*/ 	.word	0x000019c0
        /*0310*/ 	.word	0x00000003
        /*0314*/ 	.word	0x000000f0
        /*0318*/ 	.short	0x010a
        /*031a*/ 	.byte	0xff
	.zero		1


	//   ....[33]....
        /*031c*/ 	.word	0x000019f0
        /*0320*/ 	.word	0x00000003
        /*0324*/ 	.word	0x000000e0
        /*0328*/ 	.short	0x0101
        /*032a*/ 	.byte	0xff
	.zero		1


	//   ....[34]....
        /*032c*/ 	.word	0x00001ac0
        /*0330*/ 	.word	0x000000ff
        /*0334*/ 	.word	0x00000018
        /*0338*/ 	.short	0x010a
        /*033a*/ 	.byte	0x04
	.zero		1


	//   ....[35]....
        /*033c*/ 	.word	0x00001b50
        /*0340*/ 	.word	0x000000ff
        /*0344*/ 	.word	0x00000018
        /*0348*/ 	.short	0x010a
        /*034a*/ 	.byte	0x21
	.zero		1


	//   ....[36]....
        /*034c*/ 	.word	0x00001d10
        /*0350*/ 	.word	0x000000ff
        /*0354*/ 	.word	0x00000018
        /*0358*/ 	.short	0x010a
        /*035a*/ 	.byte	0x05
	.zero		1


	//   ....[37]....
        /*035c*/ 	.word	0x00001e60
        /*0360*/ 	.word	0x000000ff
        /*0364*/ 	.word	0x00000078
        /*0368*/ 	.short	0x0101
        /*036a*/ 	.byte	0x0d
	.zero		1


	//   ....[38]....
        /*036c*/ 	.word	0x00001e80
        /*0370*/ 	.word	0x000000ff
        /*0374*/ 	.word	0x00000018
        /*0378*/ 	.short	0x010a
        /*037a*/ 	.byte	0x04
	.zero		1


	//   ....[39]....
        /*037c*/ 	.word	0x00001f10
        /*0380*/ 	.word	0x000000ff
        /*0384*/ 	.word	0x00000018
        /*0388*/ 	.short	0x010a
        /*038a*/ 	.byte	0x19
	.zero		1


	//   ....[40]....
        /*038c*/ 	.word	0x000020b0
        /*0390*/ 	.word	0x000000ff
        /*0394*/ 	.word	0x00000018
        /*0398*/ 	.short	0x010a
        /*039a*/ 	.byte	0x05
	.zero		1


	//   ....[41]....
        /*039c*/ 	.word	0x00002250
        /*03a0*/ 	.word	0x00000003
        /*03a4*/ 	.word	0x00000080
        /*03a8*/ 	.short	0x010a
        /*03aa*/ 	.byte	0xff
	.zero		1


	//   ....[42]....
        /*03ac*/ 	.word	0x000023a0
        /*03b0*/ 	.word	0x00000000
        /*03b4*/ 	.word	0x00000000
        /*03b8*/ 	.short	0x0101
        /*03ba*/ 	.byte	0xff
	.zero		1


	//   ....[43]....
        /*03bc*/ 	.word	0x00002950
        /*03c0*/ 	.word	0x000000ff
        /*03c4*/ 	.word	0x00000000
        /*03c8*/ 	.short	0x010a
        /*03ca*/ 	.byte	0x04
	.zero		1


	//   ....[44]....
        /*03cc*/ 	.word	0x000029e0
        /*03d0*/ 	.word	0x000000ff
        /*03d4*/ 	.word	0x00000000
        /*03d8*/ 	.short	0x010a
        /*03da*/ 	.byte	0x05
	.zero		1


	//   ....[45]....
        /*03dc*/ 	.word	0x00002a80
        /*03e0*/ 	.word	0x00000000
        /*03e4*/ 	.word	0x00000000
        /*03e8*/ 	.short	0x010a
        /*03ea*/ 	.byte	0xff
	.zero		1


	//   ....[46]....
        /*03ec*/ 	.word	0x00002ba0
        /*03f0*/ 	.word	0x00000002
        /*03f4*/ 	.word	0x000000e0
        /*03f8*/ 	.short	0x010a
        /*03fa*/ 	.byte	0xff
	.zero		1


	//   ....[47]....
        /*03fc*/ 	.word	0x00002c00
        /*0400*/ 	.word	0x00000004
        /*0404*/ 	.word	0x00000000
        /*0408*/ 	.short	0x0101
        /*040a*/ 	.byte	0xff
	.zero		1


	//   ....[48]....
        /*040c*/ 	.word	0x00002c20
        /*0410*/ 	.word	0x000000ff
        /*0414*/ 	.word	0x00000090
        /*0418*/ 	.short	0x010a
        /*041a*/ 	.byte	0x04
	.zero		1


	//   ....[49]....
        /*041c*/ 	.word	0x00002d40
        /*0420*/ 	.word	0x00000002
        /*0424*/ 	.word	0x00000080
        /*0428*/ 	.short	0x010a
        /*042a*/ 	.byte	0xff
	.zero		1


	//   ....[50]....
        /*042c*/ 	.word	0x00002e50
        /*0430*/ 	.word	0x00000002
        /*0434*/ 	.word	0x00000000
        /*0438*/ 	.short	0x0101
        /*043a*/ 	.byte	0xff
	.zero		1


	//   ....[51]....
        /*043c*/ 	.word	0x00002ee0
        /*0440*/ 	.word	0x000000ff
        /*0444*/ 	.word	0x00000090
        /*0448*/ 	.short	0x0106
        /*044a*/ 	.byte	0x04
	.zero		1


	//   ....[52]....
        /*044c*/ 	.word	0x00002f00
        /*0450*/ 	.word	0x000000ff
        /*0454*/ 	.word	0x00000090
        /*0458*/ 	.short	0x010a
        /*045a*/ 	.byte	0x04
	.zero		1


	//   ....[53]....
        /*045c*/ 	.word	0x00002f90
        /*0460*/ 	.word	0x000000ff
        /*0464*/ 	.word	0x00000090
        /*0468*/ 	.short	0x0106
        /*046a*/ 	.byte	0x07
	.zero		1


	//   ....[54]....
        /*046c*/ 	.word	0x00002fd0
        /*0470*/ 	.word	0x00000000
        /*0474*/ 	.word	0x00000090
        /*0478*/ 	.short	0x010a
        /*047a*/ 	.byte	0xff
	.zero		1


	//   ....[55]....
        /*047c*/ 	.word	0x00003520
        /*0480*/ 	.word	0x00000000
        /*0484*/ 	.word	0x00000080
        /*0488*/ 	.short	0x010a
        /*048a*/ 	.byte	0xff
	.zero		1


	//   ....[56]....
        /*048c*/ 	.word	0x00003630
        /*0490*/ 	.word	0x00000003
        /*0494*/ 	.word	0x00000000
        /*0498*/ 	.short	0x0101
        /*049a*/ 	.byte	0xff
	.zero		1


	//   ....[57]....
        /*049c*/ 	.word	0x00003640
        /*04a0*/ 	.word	0x000000ff
        /*04a4*/ 	.word	0x00000000
        /*04a8*/ 	.short	0x010a
        /*04aa*/ 	.byte	0x04
	.zero		1


	//   ....[58]....
        /*04ac*/ 	.word	0x00003660
        /*04b0*/ 	.word	0x000000ff
        /*04b4*/ 	.word	0x000000c0
        /*04b8*/ 	.short	0x010a
        /*04ba*/ 	.byte	0x1e
	.zero		1


	//   ....[59]....
        /*04bc*/ 	.word	0x00003730
        /*04c0*/ 	.word	0x000000ff
        /*04c4*/ 	.word	0x00000000
        /*04c8*/ 	.short	0x010a
        /*04ca*/ 	.byte	0x05
	.zero		1


	//   ....[60]....
        /*04cc*/ 	.word	0x00003870
        /*04d0*/ 	.word	0x000000ff
        /*04d4*/ 	.word	0x00000000
        /*04d8*/ 	.short	0x010a
        /*04da*/ 	.byte	0x04
	.zero		1


	//   ....[61]....
        /*04dc*/ 	.word	0x00003b00
        /*04e0*/ 	.word	0x000000ff
        /*04e4*/ 	.word	0x00000000
        /*04e8*/ 	.short	0x010a
        /*04ea*/ 	.byte	0x04
	.zero		1


	//   ....[62]....
        /*04ec*/ 	.word	0x00003b90
        /*04f0*/ 	.word	0x000000ff
        /*04f4*/ 	.word	0x00000000
        /*04f8*/ 	.short	0x010a
        /*04fa*/ 	.byte	0x05
	.zero		1


	//   ....[63]....
        /*04fc*/ 	.word	0x00003c20
        /*0500*/ 	.word	0x000000ff
        /*0504*/ 	.word	0x00000000
        /*0508*/ 	.short	0x010a
        /*050a*/ 	.byte	0x05
	.zero		1


	//   ....[64]....
        /*050c*/ 	.word	0x00003cb0
        /*0510*/ 	.word	0x000000ff
        /*0514*/ 	.word	0x00000000
        /*0518*/ 	.short	0x010a
        /*051a*/ 	.byte	0x04
	.zero		1


	//   ....[65]....
        /*051c*/ 	.word	0x00004180
        /*0520*/ 	.word	0x0000000c
        /*0524*/ 	.word	0x00000080
        /*0528*/ 	.short	0x010a
        /*052a*/ 	.byte	0xff
	.zero		1


	//   ....[66]....
        /*052c*/ 	.word	0x000042f0
        /*0530*/ 	.word	0x00000000
        /*0534*/ 	.word	0x00000000
        /*0538*/ 	.short	0x0101
        /*053a*/ 	.byte	0xff
	.zero		1


	//   ....[67]....
        /*053c*/ 	.word	0x00004780
        /*0540*/ 	.word	0x000000ff
        /*0544*/ 	.word	0x00000078
        /*0548*/ 	.short	0x010a
        /*054a*/ 	.byte	0x15
	.zero		1


	//   ....[68]....
        /*054c*/ 	.word	0x00004900
        /*0550*/ 	.word	0x000000ff
        /*0554*/ 	.word	0x00000050
        /*0558*/ 	.short	0x010a
        /*055a*/ 	.byte	0x15
	.zero		1


	//   ....[69]....
        /*055c*/ 	.word	0x00004a80
        /*0560*/ 	.word	0x000000ff
        /*0564*/ 	.word	0x00000030
        /*0568*/ 	.short	0x010b
        /*056a*/ 	.byte	0x15
	.zero		1


	//   ....[70]....
        /*056c*/ 	.word	0x00004a90
        /*0570*/ 	.word	0x000000ff
        /*0574*/ 	.word	0x00000000
        /*0578*/ 	.short	0x0101
        /*057a*/ 	.byte	0x06
	.zero		1


	//   ....[71]....
        /*057c*/ 	.word	0x00004aa0
        /*0580*/ 	.word	0x000000ff
        /*0584*/ 	.word	0x00000058
        /*0588*/ 	.short	0x010a
        /*058a*/ 	.byte	0x15
	.zero		1


	//   ....[72]....
        /*058c*/ 	.word	0x00004c00
        /*0590*/ 	.word	0x000000ff
        /*0594*/ 	.word	0x00000038
        /*0598*/ 	.short	0x010b
        /*059a*/ 	.byte	0x15
	.zero		1


	//   ....[73]....
        /*059c*/ 	.word	0x00004c10
        /*05a0*/ 	.word	0x000000ff
        /*05a4*/ 	.word	0x00000000
        /*05a8*/ 	.short	0x0101
        /*05aa*/ 	.byte	0x06
	.zero		1


	//   ....[74]....
        /*05ac*/ 	.word	0x00004c20
        /*05b0*/ 	.word	0x000000ff
        /*05b4*/ 	.word	0x00000060
        /*05b8*/ 	.short	0x010a
        /*05ba*/ 	.byte	0x15
	.zero		1


	//   ....[75]....
        /*05bc*/ 	.word	0x00004d70
        /*05c0*/ 	.word	0x000000ff
        /*05c4*/ 	.word	0x00000040
        /*05c8*/ 	.short	0x010b
        /*05ca*/ 	.byte	0x15
	.zero		1


	//   ....[76]....
        /*05cc*/ 	.word	0x00004d80
        /*05d0*/ 	.word	0x000000ff
        /*05d4*/ 	.word	0x00000000
        /*05d8*/ 	.short	0x0101
        /*05da*/ 	.byte	0x06
	.zero		1


	//   ....[77]....
        /*05dc*/ 	.word	0x00004d90
        /*05e0*/ 	.word	0x000000ff
        /*05e4*/ 	.word	0x00000068
        /*05e8*/ 	.short	0x010a
        /*05ea*/ 	.byte	0x15
	.zero		1


	//   ....[78]....
        /*05ec*/ 	.word	0x00004f80
        /*05f0*/ 	.word	0x000000ff
        /*05f4*/ 	.word	0x00000048
        /*05f8*/ 	.short	0x010b
        /*05fa*/ 	.byte	0x15
	.zero		1


	//   ....[79]....
        /*05fc*/ 	.word	0x00004f90
        /*0600*/ 	.word	0x000000ff
        /*0604*/ 	.word	0x00000000
        /*0608*/ 	.short	0x0101
        /*060a*/ 	.byte	0x25
	.zero		1


	//   ....[80]....
        /*060c*/ 	.word	0x00004fc0
        /*0610*/ 	.word	0x000000ff
        /*0614*/ 	.word	0x00000050
        /*0618*/ 	.short	0x010a
        /*061a*/ 	.byte	0x15
	.zero		1


	//   ....[81]....
        /*061c*/ 	.word	0x00004fe0
        /*0620*/ 	.word	0x000000ff
        /*0624*/ 	.word	0x00000058
        /*0628*/ 	.short	0x010a
        /*062a*/ 	.byte	0x15
	.zero		1


	//   ....[82]....
        /*062c*/ 	.word	0x00005000
        /*0630*/ 	.word	0x000000ff
        /*0634*/ 	.word	0x00000060
        /*0638*/ 	.short	0x010a
        /*063a*/ 	.byte	0x15
	.zero		1


	//   ....[83]....
        /*063c*/ 	.word	0x00005040
        /*0640*/ 	.word	0x00000000
        /*0644*/ 	.word	0x00000068
        /*0648*/ 	.short	0x010a
        /*064a*/ 	.byte	0xff
	.zero		1


	//   ....[84]....
        /*064c*/ 	.word	0x00005350
        /*0650*/ 	.word	0x00000003
        /*0654*/ 	.word	0x00000080
        /*0658*/ 	.short	0x010a
        /*065a*/ 	.byte	0xff
	.zero		1


	//   ....[85]....
        /*065c*/ 	.word	0x000054d0
        /*0660*/ 	.word	0x00000000
        /*0664*/ 	.word	0x00000000
        /*0668*/ 	.short	0x0101
        /*066a*/ 	.byte	0xff
	.zero		1


	//   ....[86]....
        /*066c*/ 	.word	0x00006040
        /*0670*/ 	.word	0x000000ff
        /*0674*/ 	.word	0x00000030
        /*0678*/ 	.short	0x010a
        /*067a*/ 	.byte	0x2c
	.zero		1


	//   ....[87]....
        /*067c*/ 	.word	0x00006080
        /*0680*/ 	.word	0x00000063
        /*0684*/ 	.word	0x000000a0
        /*0688*/ 	.short	0x010a
        /*068a*/ 	.byte	0xff
	.zero		1


	//   ....[88]....
        /*068c*/ 	.word	0x00006170
        /*0690*/ 	.word	0x000000ff
        /*0694*/ 	.word	0x00000030
        /*0698*/ 	.short	0x010a
        /*069a*/ 	.byte	0x2c
	.zero		1


	//   ....[89]....
        /*069c*/ 	.word	0x00006260
        /*06a0*/ 	.word	0x00000063
        /*06a4*/ 	.word	0x000000a0
        /*06a8*/ 	.short	0x010a
        /*06aa*/ 	.byte	0xff
	.zero		1


	//   ....[90]....
        /*06ac*/ 	.word	0x00006d30
        /*06b0*/ 	.word	0x00000000
        /*06b4*/ 	.word	0x00000000
        /*06b8*/ 	.short	0x0101
        /*06ba*/ 	.byte	0xff
	.zero		1


	//   ....[91]....
        /*06bc*/ 	.word	0x00006d40
        /*06c0*/ 	.word	0x00000003
        /*06c4*/ 	.word	0x00000030
        /*06c8*/ 	.short	0x010a
        /*06ca*/ 	.byte	0xff
	.zero		1


	//   ....[92]....
        /*06cc*/ 	.word	0x00006e20
        /*06d0*/ 	.word	0x00000003
        /*06d4*/ 	.word	0x00000030
        /*06d8*/ 	.short	0x010a
        /*06da*/ 	.byte	0xff
	.zero		1


	//   ....[93]....
        /*06dc*/ 	.word	0x00007990
        /*06e0*/ 	.word	0x0000003d
        /*06e4*/ 	.word	0x00000000
        /*06e8*/ 	.short	0x0101
        /*06ea*/ 	.byte	0xff
	.zero		1


	//   ....[94]....
        /*06ec*/ 	.word	0x000079b0
        /*06f0*/ 	.word	0x0000003e
        /*06f4*/ 	.word	0x00000030
        /*06f8*/ 	.short	0x010a
        /*06fa*/ 	.byte	0xff
	.zero		1


	//   ....[95]....
        /*06fc*/ 	.word	0x00007a80
        /*0700*/ 	.word	0x0000003e
        /*0704*/ 	.word	0x00000030
        /*0708*/ 	.short	0x010a
        /*070a*/ 	.byte	0xff
	.zero		1


	//   ....[96]....
        /*070c*/ 	.word	0x000085f0
        /*0710*/ 	.word	0x0000003d
        /*0714*/ 	.word	0x00000000
        /*0718*/ 	.short	0x0101
        /*071a*/ 	.byte	0xff
	.zero		1


	//   ....[97]....
        /*071c*/ 	.word	0x00008610
        /*0720*/ 	.word	0x0000003e
        /*0724*/ 	.word	0x00000030
        /*0728*/ 	.short	0x010a
        /*072a*/ 	.byte	0xff
	.zero		1


	//   ....[98]....
        /*072c*/ 	.word	0x000086e0
        /*0730*/ 	.word	0x0000003e
        /*0734*/ 	.word	0x00000030
        /*0738*/ 	.short	0x010a
        /*073a*/ 	.byte	0xff
	.zero		1


	//   ....[99]....
        /*073c*/ 	.word	0x00008a20
        /*0740*/ 	.word	0x000000ff
        /*0744*/ 	.word	0x00000000
        /*0748*/ 	.short	0x0101
        /*074a*/ 	.byte	0x04
	.zero		1


	//   ....[100]....
        /*074c*/ 	.word	0x000092b0
        /*0750*/ 	.word	0x00000002
        /*0754*/ 	.word	0x00000000
        /*0758*/ 	.short	0x0101
        /*075a*/ 	.byte	0xff
	.zero		1


	//   ....[101]....
        /*075c*/ 	.word	0x00009540
        /*0760*/ 	.word	0x000000ff
        /*0764*/ 	.word	0x00000000
        /*0768*/ 	.short	0x0101
        /*076a*/ 	.byte	0x04
	.zero		1


	//   ....[102]....
        /*076c*/ 	.word	0x00009560
        /*0770*/ 	.word	0x00000003
        /*0774*/ 	.word	0x000000f0
        /*0778*/ 	.short	0x010a
        /*077a*/ 	.byte	0xff
	.zero		1


	//   ....[103]....
        /*077c*/ 	.word	0x000095c0
        /*0780*/ 	.word	0x00000000
        /*0784*/ 	.word	0x00000018
        /*0788*/ 	.short	0x010a
        /*078a*/ 	.byte	0xff
	.zero		1


	//   ....[104]....
        /*078c*/ 	.word	0x00009620
        /*0790*/ 	.word	0x00000000
        /*0794*/ 	.word	0x00000018
        /*0798*/ 	.short	0x010a
        /*079a*/ 	.byte	0xff
	.zero		1


	//   ....[105]....
        /*079c*/ 	.word	0x00009670
        /*07a0*/ 	.word	0x00000003
        /*07a4*/ 	.word	0x00000080
        /*07a8*/ 	.short	0x010a
        /*07aa*/ 	.byte	0xff
	.zero		1


	//   ....[106]....
        /*07ac*/ 	.word	0x000096d0
        /*07b0*/ 	.word	0x00000000
        /*07b4*/ 	.word	0x00000000
        /*07b8*/ 	.short	0x010a
        /*07ba*/ 	.byte	0xff
	.zero		1


	//   ....[107]....
        /*07bc*/ 	.word	0x00009730
        /*07c0*/ 	.word	0x00000000
        /*07c4*/ 	.word	0x00000000
        /*07c8*/ 	.short	0x010a
        /*07ca*/ 	.byte	0xff
	.zero		1


	//   ....[108]....
        /*07cc*/ 	.word	0x00009780
        /*07d0*/ 	.word	0x00000002
        /*07d4*/ 	.word	0x000000e0
        /*07d8*/ 	.short	0x010a
        /*07da*/ 	.byte	0xff
	.zero		1


	//   ....[109]....
        /*07dc*/ 	.word	0x000097e0
        /*07e0*/ 	.word	0x00000002
        /*07e4*/ 	.word	0x00000090
        /*07e8*/ 	.short	0x010a
        /*07ea*/ 	.byte	0xff
	.zero		1


	//   ....[110]....
        /*07ec*/ 	.word	0x00009830
        /*07f0*/ 	.word	0x00000002
        /*07f4*/ 	.word	0x00000080
        /*07f8*/ 	.short	0x010a
        /*07fa*/ 	.byte	0xff
	.zero		1


	//   ....[111]....
        /*07fc*/ 	.word	0x00009890
        /*0800*/ 	.word	0x00000000
        /*0804*/ 	.word	0x00000090
        /*0808*/ 	.short	0x010a
        /*080a*/ 	.byte	0xff
	.zero		1


	//   ....[112]....
        /*080c*/ 	.word	0x000098e0
        /*0810*/ 	.word	0x00000000
        /*0814*/ 	.word	0x00000080
        /*0818*/ 	.short	0x010a
        /*081a*/ 	.byte	0xff
	.zero		1


	//   ....[113]....
        /*081c*/ 	.word	0x00009940
        /*0820*/ 	.word	0x00000003
        /*0824*/ 	.word	0x000000c0
        /*0828*/ 	.short	0x010a
        /*082a*/ 	.byte	0xff
	.zero		1


	//   ....[114]....
        /*082c*/ 	.word	0x000099a0
        /*0830*/ 	.word	0x00000000
        /*0834*/ 	.word	0x00000000
        /*0838*/ 	.short	0x010a
        /*083a*/ 	.byte	0xff
	.zero		1


	//   ....[115]....
        /*083c*/ 	.word	0x00009a00
        /*0840*/ 	.word	0x00000000
        /*0844*/ 	.word	0x00000000
        /*0848*/ 	.short	0x010a
        /*084a*/ 	.byte	0xff
	.zero		1


	//   ....[116]....
        /*084c*/ 	.word	0x00009a60
        /*0850*/ 	.word	0x00000000
        /*0854*/ 	.word	0x00000000
        /*0858*/ 	.short	0x010a
        /*085a*/ 	.byte	0xff
	.zero		1


	//   ....[117]....
        /*085c*/ 	.word	0x00009ac0
        /*0860*/ 	.word	0x00000000
        /*0864*/ 	.word	0x00000000
        /*0868*/ 	.short	0x010a
        /*086a*/ 	.byte	0xff
	.zero		1


	//   ....[118]....
        /*086c*/ 	.word	0x00009b20
        /*0870*/ 	.word	0x00000000
        /*0874*/ 	.word	0x00000000
        /*0878*/ 	.short	0x010a
        /*087a*/ 	.byte	0xff
	.zero		1


	//   ....[119]....
        /*087c*/ 	.word	0x00009b70
        /*0880*/ 	.word	0x0000000c
        /*0884*/ 	.word	0x00000080
        /*0888*/ 	.short	0x010a
        /*088a*/ 	.byte	0xff
	.zero		1


	//   ....[120]....
        /*088c*/ 	.word	0x00009bd0
        /*0890*/ 	.word	0x00000000
        /*0894*/ 	.word	0x00000078
        /*0898*/ 	.short	0x010a
        /*089a*/ 	.byte	0xff
	.zero		1


	//   ....[121]....
        /*089c*/ 	.word	0x00009c30
        /*08a0*/ 	.word	0x00000000
        /*08a4*/ 	.word	0x00000050
        /*08a8*/ 	.short	0x010a
        /*08aa*/ 	.byte	0xff
	.zero		1


	//   ....[122]....
        /*08ac*/ 	.word	0x00009c90
        /*08b0*/ 	.word	0x00000000
        /*08b4*/ 	.word	0x00000058
        /*08b8*/ 	.short	0x010a
        /*08ba*/ 	.byte	0xff
	.zero		1


	//   ....[123]....
        /*08bc*/ 	.word	0x00009cf0
        /*08c0*/ 	.word	0x00000000
        /*08c4*/ 	.word	0x00000060
        /*08c8*/ 	.short	0x010a
        /*08ca*/ 	.byte	0xff
	.zero		1


	//   ....[124]....
        /*08cc*/ 	.word	0x00009d50
        /*08d0*/ 	.word	0x00000000
        /*08d4*/ 	.word	0x00000068
        /*08d8*/ 	.short	0x010a
        /*08da*/ 	.byte	0xff
	.zero		1


	//   ....[125]....
        /*08dc*/ 	.word	0x00009db0
        /*08e0*/ 	.word	0x00000000
        /*08e4*/ 	.word	0x00000050
        /*08e8*/ 	.short	0x010a
        /*08ea*/ 	.byte	0xff
	.zero		1


	//   ....[126]....
        /*08ec*/ 	.word	0x00009e10
        /*08f0*/ 	.word	0x00000000
        /*08f4*/ 	.word	0x00000058
        /*08f8*/ 	.short	0x010a
        /*08fa*/ 	.byte	0xff
	.zero		1


	//   ....[127]....
        /*08fc*/ 	.word	0x00009e70
        /*0900*/ 	.word	0x00000000
        /*0904*/ 	.word	0x00000060
        /*0908*/ 	.short	0x010a
        /*090a*/ 	.byte	0xff
	.zero		1


	//   ....[128]....
        /*090c*/ 	.word	0x00009ec0
        /*0910*/ 	.word	0x00000003
        /*0914*/ 	.word	0x00000080
        /*0918*/ 	.short	0x010a
        /*091a*/ 	.byte	0xff
	.zero		1


	//   ....[129]....
        /*091c*/ 	.word	0x00009f20
        /*0920*/ 	.word	0x00000002
        /*0924*/ 	.word	0x00000030
        /*0928*/ 	.short	0x010a
        /*092a*/ 	.byte	0xff
	.zero		1


	//   ....[130]....
        /*092c*/ 	.word	0x00009f70
        /*0930*/ 	.word	0x00000063
        /*0934*/ 	.word	0x000000a0
        /*0938*/ 	.short	0x010a
        /*093a*/ 	.byte	0xff
	.zero		1


	//   ....[131]....
        /*093c*/ 	.word	0x00009fc0
        /*0940*/ 	.word	0x00000003
        /*0944*/ 	.word	0x00000030
        /*0948*/ 	.short	0x010a
        /*094a*/ 	.byte	0xff
	.zero		1


	//   ....[132]....
        /*094c*/ 	.word	0x0000a010
        /*0950*/ 	.word	0x0000003e
        /*0954*/ 	.word	0x00000030
        /*0958*/ 	.short	0x010a
        /*095a*/ 	.byte	0xff
	.zero		1


	//   ....[133]....
        /*095c*/ 	.word	0x0000a060
        /*0960*/ 	.word	0x0000003e
        /*0964*/ 	.word	0x00000030
        /*0968*/ 	.short	0x010a
        /*096a*/ 	.byte	0xff
	.zero		1


	//----- nvinfo : EIATTR_NUM_MBARRIERS
	.align		4
.L_47:
        /*096c*/ 	.byte	0x03, 0x38
        /*096e*/ 	.short	0x0020


	//----- nvinfo : EIATTR_EXIT_INSTR_OFFSETS
	.align		4
        /*0970*/ 	.byte	0x04, 0x1c
        /*0972*/ 	.short	(.L_49 - .L_48)


	//   ....[0]....
.L_48:
        /*0974*/ 	.word	0x00002ab0


	//   ....[1]....
        /*0978*/ 	.word	0x00002fa0


	//   ....[2]....
        /*097c*/ 	.word	0x00003000


	//   ....[3]....
        /*0980*/ 	.word	0x00003f10


	//   ....[4]....
        /*0984*/ 	.word	0x00005070


	//   ....[5]....
        /*0988*/ 	.word	0x000050b0


	//   ....[6]....
        /*098c*/ 	.word	0x00009430


	//   ....[7]....
        /*0990*/ 	.word	0x000094b0


	//   ....[8]....
        /*0994*/ 	.word	0x000094e0


	//   ....[9]....
        /*0998*/ 	.word	0x00009550


	//----- nvinfo : EIATTR_MAX_THREADS
	.align		4
.L_49:
        /*099c*/ 	.byte	0x04, 0x05
        /*099e*/ 	.short	(.L_51 - .L_50)
.L_50:
        /*09a0*/ 	.word	0x00000100
        /*09a4*/ 	.word	0x00000001
        /*09a8*/ 	.word	0x00000001


	//----- nvinfo : EIATTR_CRS_STACK_SIZE
	.align		4
.L_51:
        /*09ac*/ 	.byte	0x04, 0x1e
        /*09ae*/ 	.short	(.L_53 - .L_52)
.L_52:
        /*09b0*/ 	.word	0x00000000


	//----- nvinfo : EIATTR_CBANK_PARAM_SIZE
	.align		4
.L_53:
        /*09b4*/ 	.byte	0x03, 0x19
        /*09b6*/ 	.short	0x0800


	//----- nvinfo : EIATTR_PARAM_CBANK
	.align		4
        /*09b8*/ 	.byte	0x04, 0x0a
        /*09ba*/ 	.short	(.L_55 - .L_54)
	.align		4
.L_54:
        /*09bc*/ 	.word	index@(.nv.constant0._ZN7cutlass13device_kernelINS_4gemm6kernel13GemmUniversalIN4cute5tupleIJiiiiEEENS1_10collective13CollectiveMmaINS1_35MainloopSm100TmaUmmaWarpSpecializedILi3ELi2ELi4ENS5_IJNS4_1CILi1EEENSA_ILi8EEESB_EEEEENS5_IJNSA_ILi128EEESF_NSA_ILi64EEEEEENS_6half_tENS5_IJlSB_lEEESI_NS5_IJSB_llEEENS4_8TiledMMAINS4_8MMA_AtomIJNS4_20SM100_MMA_F16BF16_SSISI_SI_fLi128ELi128ELNS4_4UMMA5MajorE0ELSP_1ELNSO_7ScaleInE0ELSQ_0EEEEEENS4_6LayoutINS5_IJSB_SB_SB_EEENS5_IJNSA_ILi0EEESV_SV_EEEEENS5_IJNS4_10UnderscoreESY_SY_EEEEENS4_23SM90_TMA_LOAD_MULTICASTENS4_14ComposedLayoutINS4_7SwizzleILi3ELi4ELi3EEENS4_18smem_ptr_flag_bitsILi16EEENST_INS5_IJSC_SG_EEENS5_IJSG_SB_EEEEEEEvNS4_8identityENS4_13SM90_TMA_LOADENS12_IS14_S16_NST_INS5_IJSG_SC_EEENS5_IJSB_SG_EEEEEEEvS1B_EENS_8epilogue10collective18CollectiveEpilogueINS1I_23Sm100TmaWarpSpecializedILi4ELi2ELi32ELb1ELb0EEEJSH_NS5_IJNST_ISF_SB_EENST_INSA_ILi32EEESB_EEEEESI_SJ_SI_SJ_NS1I_6fusion15FusionCallbacksIS1M_NS1R_17LinearCombinationISI_fSI_fLNS_15FloatRoundStyleE2EEESH_S1Q_JEEENS4_5SM1004TMEM4LOAD26SM100_TMEM_LOAD_32dp32b32xES1C_NS12_INS13_ILi2ELi4ELi3EEES16_NST_INS5_IJSC_S1O_EEENS5_IJS1O_SB_EEEEEEENS4_39AutoVectorizingCopyWithAssumedAlignmentILi128EEENS4_14SM90_TMA_STOREES25_S27_S27_EEEvvEEEEvNT_6ParamsE)
        /*09c0*/ 	.short	0x0380
        /*09c2*/ 	.short	0x0800


	//----- nvinfo : EIATTR_SW_WAR
	.align		4
.L_55:
        /*09c4*/ 	.byte	0x04, 0x36
        /*09c6*/ 	.short	(.L_57 - .L_56)
.L_56:
        /*09c8*/ 	.word	0x00000008
.L_57:


//--------------------- .nv.callgraph             --------------------------
	.section	.nv.callgraph,"",@"SHT_CUDA_CALLGRAPH"
	.align	4
	.sectionentsize	8
	.align		4
        /*0000*/ 	.word	0x00000000
	.align		4
        /*0004*/ 	.word	0xffffffff
	.align		4
        /*0008*/ 	.word	index@(_ZN7cutlass13device_kernelINS_4gemm6kernel13GemmUniversalIN4cute5tupleIJiiiiEEENS1_10collective13CollectiveMmaINS1_35MainloopSm100TmaUmmaWarpSpecializedILi3ELi2ELi4ENS5_IJNS4_1CILi1EEENSA_ILi8EEESB_EEEEENS5_IJNSA_ILi128EEESF_NSA_ILi64EEEEEENS_6half_tENS5_IJlSB_lEEESI_NS5_IJSB_llEEENS4_8TiledMMAINS4_8MMA_AtomIJNS4_20SM100_MMA_F16BF16_SSISI_SI_fLi128ELi128ELNS4_4UMMA5MajorE0ELSP_1ELNSO_7ScaleInE0ELSQ_0EEEEEENS4_6LayoutINS5_IJSB_SB_SB_EEENS5_IJNSA_ILi0EEESV_SV_EEEEENS5_IJNS4_10UnderscoreESY_SY_EEEEENS4_23SM90_TMA_LOAD_MULTICASTENS4_14ComposedLayoutINS4_7SwizzleILi3ELi4ELi3EEENS4_18smem_ptr_flag_bitsILi16EEENST_INS5_IJSC_SG_EEENS5_IJSG_SB_EEEEEEEvNS4_8identityENS4_13SM90_TMA_LOADENS12_IS14_S16_NST_INS5_IJSG_SC_EEENS5_IJSB_SG_EEEEEEEvS1B_EENS_8epilogue10collective18CollectiveEpilogueINS1I_23Sm100TmaWarpSpecializedILi4ELi2ELi32ELb1ELb0EEEJSH_NS5_IJNST_ISF_SB_EENST_INSA_ILi32EEESB_EEEEESI_SJ_SI_SJ_NS1I_6fusion15FusionCallbacksIS1M_NS1R_17LinearCombinationISI_fSI_fLNS_15FloatRoundStyleE2EEESH_S1Q_JEEENS4_5SM1004TMEM4LOAD26SM100_TMEM_LOAD_32dp32b32xES1C_NS12_INS13_ILi2ELi4ELi3EEES16_NST_INS5_IJSC_S1O_EEENS5_IJS1O_SB_EEEEEEENS4_39AutoVectorizingCopyWithAssumedAlignmentILi128EEENS4_14SM90_TMA_STOREES25_S27_S27_EEEvvEEEEvNT_6ParamsE)
	.align		4
        /*000c*/ 	.word	index@(__assertfail)
	.align		4
        /*0010*/ 	.word	0x00000000
	.align		4
        /*0014*/ 	.word	0xfffffffe
	.align		4
        /*0018*/ 	.word	0x00000000
	.align		4
        /*001c*/ 	.word	0xfffffffd
	.align		4
        /*0020*/ 	.word	0x00000000
	.align		4
        /*0024*/ 	.word	0xfffffffc


//--------------------- .nv.constant4             --------------------------
	.section	.nv.constant4,"a",@progbits
	.align	8
	.align		8
.nv.constant4:
        /*0000*/ 	.dword	__assertfail
	.align		8
        /*0008*/ 	.dword	__unnamed_1
	.align		8
        /*0010*/ 	.dword	__unnamed_2
	.align		8
        /*0018*/ 	.dword	_ZN40_INTERNAL_718d11c8_4_k_cu_af3ebac3_381544cuda3std3__45__cpo5beginE
	.align		8
        /*0020*/ 	.dword	_ZN40_INTERNAL_718d11c8_4_k_cu_af3ebac3_381544cuda3std3__45__cpo3endE
	.align		8
        /*0028*/ 	.dword	_ZN40_INTERNAL_718d11c8_4_k_cu_af3ebac3_381544cuda3std3__45__cpo6cbeginE
	.align		8
        /*0030*/ 	.dword	_ZN40_INTERNAL_718d11c8_4_k_cu_af3ebac3_381544cuda3std3__45__cpo4cendE
	.align		8
        /*0038*/ 	.dword	_ZN40_INTERNAL_718d11c8_4_k_cu_af3ebac3_381544cuda3std3__442_GLOBAL__N__718d11c8_4_k_cu_af3ebac3_381546ignoreE
	.align		8
        /*0040*/ 	.dword	_ZN40_INTERNAL_718d11c8_4_k_cu_af3ebac3_381544cuda3std3__419piecewise_constructE
	.align		8
        /*0048*/ 	.dword	_ZN40_INTERNAL_718d11c8_4_k_cu_af3ebac3_381544cuda3std3__48in_placeE
	.align		8
        /*0050*/ 	.dword	_ZN40_INTERNAL_718d11c8_4_k_cu_af3ebac3_381544cuda3std6ranges3__45__cpo4swapE
	.align		8
        /*0058*/ 	.dword	_ZN40_INTERNAL_718d11c8_4_k_cu_af3ebac3_381544cuda3std6ranges3__45__cpo9iter_moveE
	.align		8
        /*0060*/ 	.dword	_ZN40_INTERNAL_718d11c8_4_k_cu_af3ebac3_381544cute7productE
	.align		8
        /*0068*/ 	.dword	_ZN40_INTERNAL_718d11c8_4_k_cu_af3ebac3_381544cute1_E
	.align		8
        /*0070*/ 	.dword	$str$25
	.align		8
        /*0078*/ 	.dword	$str$26
	.align		8
        /*0080*/ 	.dword	$str$27
	.align		8
        /*0088*/ 	.dword	$str$28


//--------------------- .text._ZN7cutlass13device_kernelINS_4gemm6kernel13GemmUniversalIN4cute5tupleIJiiiiEEENS1_10collective13CollectiveMmaINS1_35MainloopSm100TmaUmmaWarpSpecializedILi3ELi2ELi4ENS5_IJNS4_1CILi1EEENSA_ILi8EEESB_EEEEENS5_IJNSA_ILi128EEESF_NSA_ILi64EEEEEENS_6half_tENS5_IJlSB_lEEESI_NS5_IJSB_llEEENS4_8TiledMMAINS4_8MMA_AtomIJNS4_20SM100_MMA_F16BF16_SSISI_SI_fLi128ELi128ELNS4_4UMMA5MajorE0ELSP_1ELNSO_7ScaleInE0ELSQ_0EEEEEENS4_6LayoutINS5_IJSB_SB_SB_EEENS5_IJNSA_ILi0EEESV_SV_EEEEENS5_IJNS4_10UnderscoreESY_SY_EEEEENS4_23SM90_TMA_LOAD_MULTICASTENS4_14ComposedLayoutINS4_7SwizzleILi3ELi4ELi3EEENS4_18smem_ptr_flag_bitsILi16EEENST_INS5_IJSC_SG_EEENS5_IJSG_SB_EEEEEEEvNS4_8identityENS4_13SM90_TMA_LOADENS12_IS14_S16_NST_INS5_IJSG_SC_EEENS5_IJSB_SG_EEEEEEEvS1B_EENS_8epilogue10collective18CollectiveEpilogueINS1I_23Sm100TmaWarpSpecializedILi4ELi2ELi32ELb1ELb0EEEJSH_NS5_IJNST_ISF_SB_EENST_INSA_ILi32EEESB_EEEEESI_SJ_SI_SJ_NS1I_6fusion15FusionCallbacksIS1M_NS1R_17LinearCombinationISI_fSI_fLNS_15FloatRoundStyleE2EEESH_S1Q_JEEENS4_5SM1004TMEM4LOAD26SM100_TMEM_LOAD_32dp32b32xES1C_NS12_INS13_ILi2ELi4ELi3EEES16_NST_INS5_IJSC_S1O_EEENS5_IJS1O_SB_EEEEEEENS4_39AutoVectorizingCopyWithAssumedAlignmentILi128EEENS4_14SM90_TMA_STOREES25_S27_S27_EEEvvEEEEvNT_6ParamsE --------------------------
	.section	.text._ZN7cutlass13device_kernelINS_4gemm6kernel13GemmUniversalIN4cute5tupleIJiiiiEEENS1_10collective13CollectiveMmaINS1_35MainloopSm100TmaUmmaWarpSpecializedILi3ELi2ELi4ENS5_IJNS4_1CILi1EEENSA_ILi8EEESB_EEEEENS5_IJNSA_ILi128EEESF_NSA_ILi64EEEEEENS_6half_tENS5_IJlSB_lEEESI_NS5_IJSB_llEEENS4_8TiledMMAINS4_8MMA_AtomIJNS4_20SM100_MMA_F16BF16_SSISI_SI_fLi128ELi128ELNS4_4UMMA5MajorE0ELSP_1ELNSO_7ScaleInE0ELSQ_0EEEEEENS4_6LayoutINS5_IJSB_SB_SB_EEENS5_IJNSA_ILi0EEESV_SV_EEEEENS5_IJNS4_10UnderscoreESY_SY_EEEEENS4_23SM90_TMA_LOAD_MULTICASTENS4_14ComposedLayoutINS4_7SwizzleILi3ELi4ELi3EEENS4_18smem_ptr_flag_bitsILi16EEENST_INS5_IJSC_SG_EEENS5_IJSG_SB_EEEEEEEvNS4_8identityENS4_13SM90_TMA_LOADENS12_IS14_S16_NST_INS5_IJSG_SC_EEENS5_IJSB_SG_EEEEEEEvS1B_EENS_8epilogue10collective18CollectiveEpilogueINS1I_23Sm100TmaWarpSpecializedILi4ELi2ELi32ELb1ELb0EEEJSH_NS5_IJNST_ISF_SB_EENST_INSA_ILi32EEESB_EEEEESI_SJ_SI_SJ_NS1I_6fusion15FusionCallbacksIS1M_NS1R_17LinearCombinationISI_fSI_fLNS_15FloatRoundStyleE2EEESH_S1Q_JEEENS4_5SM1004TMEM4LOAD26SM100_TMEM_LOAD_32dp32b32xES1C_NS12_INS13_ILi2ELi4ELi3EEES16_NST_INS5_IJSC_S1O_EEENS5_IJS1O_SB_EEEEEEENS4_39AutoVectorizingCopyWithAssumedAlignmentILi128EEENS4_14SM90_TMA_STOREES25_S27_S27_EEEvvEEEEvNT_6ParamsE,"ax",@progbits
	.align	128
.text._ZN7cutlass13device_kernelINS_4gemm6kernel13GemmUniversalIN4cute5tupleIJiiiiEEENS1_10collective13CollectiveMmaINS1_35MainloopSm100TmaUmmaWarpSpecializedILi3ELi2ELi4ENS5_IJNS4_1CILi1EEENSA_ILi8EEESB_EEEEENS5_IJNSA_ILi128EEESF_NSA_ILi64EEEEEENS_6half_tENS5_IJlSB_lEEESI_NS5_IJSB_llEEENS4_8TiledMMAINS4_8MMA_AtomIJNS4_20SM100_MMA_F16BF16_SSISI_SI_fLi128ELi128ELNS4_4UMMA5MajorE0ELSP_1ELNSO_7ScaleInE0ELSQ_0EEEEEENS4_6LayoutINS5_IJSB_SB_SB_EEENS5_IJNSA_ILi0EEESV_SV_EEEEENS5_IJNS4_10UnderscoreESY_SY_EEEEENS4_23SM90_TMA_LOAD_MULTICASTENS4_14ComposedLayoutINS4_7SwizzleILi3ELi4ELi3EEENS4_18smem_ptr_flag_bitsILi16EEENST_INS5_IJSC_SG_EEENS5_IJSG_SB_EEEEEEEvNS4_8identityENS4_13SM90_TMA_LOADENS12_IS14_S16_NST_INS5_IJSG_SC_EEENS5_IJSB_SG_EEEEEEEvS1B_EENS_8epilogue10collective18CollectiveEpilogueINS1I_23Sm100TmaWarpSpecializedILi4ELi2ELi32ELb1ELb0EEEJSH_NS5_IJNST_ISF_SB_EENST_INSA_ILi32EEESB_EEEEESI_SJ_SI_SJ_NS1I_6fusion15FusionCallbacksIS1M_NS1R_17LinearCombinationISI_fSI_fLNS_15FloatRoundStyleE2EEESH_S1Q_JEEENS4_5SM1004TMEM4LOAD26SM100_TMEM_LOAD_32dp32b32xES1C_NS12_INS13_ILi2ELi4ELi3EEES16_NST_INS5_IJSC_S1O_EEENS5_IJS1O_SB_EEEEEEENS4_39AutoVectorizingCopyWithAssumedAlignmentILi128EEENS4_14SM90_TMA_STOREES25_S27_S27_EEEvvEEEEvNT_6ParamsE:
        .type           _ZN7cutlass13device_kernelINS_4gemm6kernel13GemmUniversalIN4cute5tupleIJiiiiEEENS1_10collective13CollectiveMmaINS1_35MainloopSm100TmaUmmaWarpSpecializedILi3ELi2ELi4ENS5_IJNS4_1CILi1EEENSA_ILi8EEESB_EEEEENS5_IJNSA_ILi128EEESF_NSA_ILi64EEEEEENS_6half_tENS5_IJlSB_lEEESI_NS5_IJSB_llEEENS4_8TiledMMAINS4_8MMA_AtomIJNS4_20SM100_MMA_F16BF16_SSISI_SI_fLi128ELi128ELNS4_4UMMA5MajorE0ELSP_1ELNSO_7ScaleInE0ELSQ_0EEEEEENS4_6LayoutINS5_IJSB_SB_SB_EEENS5_IJNSA_ILi0EEESV_SV_EEEEENS5_IJNS4_10UnderscoreESY_SY_EEEEENS4_23SM90_TMA_LOAD_MULTICASTENS4_14ComposedLayoutINS4_7SwizzleILi3ELi4ELi3EEENS4_18smem_ptr_flag_bitsILi16EEENST_INS5_IJSC_SG_EEENS5_IJSG_SB_EEEEEEEvNS4_8identityENS4_13SM90_TMA_LOADENS12_IS14_S16_NST_INS5_IJSG_SC_EEENS5_IJSB_SG_EEEEEEEvS1B_EENS_8epilogue10collective18CollectiveEpilogueINS1I_23Sm100TmaWarpSpecializedILi4ELi2ELi32ELb1ELb0EEEJSH_NS5_IJNST_ISF_SB_EENST_INSA_ILi32EEESB_EEEEESI_SJ_SI_SJ_NS1I_6fusion15FusionCallbacksIS1M_NS1R_17LinearCombinationISI_fSI_fLNS_15FloatRoundStyleE2EEESH_S1Q_JEEENS4_5SM1004TMEM4LOAD26SM100_TMEM_LOAD_32dp32b32xES1C_NS12_INS13_ILi2ELi4ELi3EEES16_NST_INS5_IJSC_S1O_EEENS5_IJS1O_SB_EEEEEEENS4_39AutoVectorizingCopyWithAssumedAlignmentILi128EEENS4_14SM90_TMA_STOREES25_S27_S27_EEEvvEEEEvNT_6ParamsE,@function
        .size           _ZN7cutlass13device_kernelINS_4gemm6kernel13GemmUniversalIN4cute5tupleIJiiiiEEENS1_10collective13CollectiveMmaINS1_35MainloopSm100TmaUmmaWarpSpecializedILi3ELi2ELi4ENS5_IJNS4_1CILi1EEENSA_ILi8EEESB_EEEEENS5_IJNSA_ILi128EEESF_NSA_ILi64EEEEEENS_6half_tENS5_IJlSB_lEEESI_NS5_IJSB_llEEENS4_8TiledMMAINS4_8MMA_AtomIJNS4_20SM100_MMA_F16BF16_SSISI_SI_fLi128ELi128ELNS4_4UMMA5MajorE0ELSP_1ELNSO_7ScaleInE0ELSQ_0EEEEEENS4_6LayoutINS5_IJSB_SB_SB_EEENS5_IJNSA_ILi0EEESV_SV_EEEEENS5_IJNS4_10UnderscoreESY_SY_EEEEENS4_23SM90_TMA_LOAD_MULTICASTENS4_14ComposedLayoutINS4_7SwizzleILi3ELi4ELi3EEENS4_18smem_ptr_flag_bitsILi16EEENST_INS5_IJSC_SG_EEENS5_IJSG_SB_EEEEEEEvNS4_8identityENS4_13SM90_TMA_LOADENS12_IS14_S16_NST_INS5_IJSG_SC_EEENS5_IJSB_SG_EEEEEEEvS1B_EENS_8epilogue10collective18CollectiveEpilogueINS1I_23Sm100TmaWarpSpecializedILi4ELi2ELi32ELb1ELb0EEEJSH_NS5_IJNST_ISF_SB_EENST_INSA_ILi32EEESB_EEEEESI_SJ_SI_SJ_NS1I_6fusion15FusionCallbacksIS1M_NS1R_17LinearCombinationISI_fSI_fLNS_15FloatRoundStyleE2EEESH_S1Q_JEEENS4_5SM1004TMEM4LOAD26SM100_TMEM_LOAD_32dp32b32xES1C_NS12_INS13_ILi2ELi4ELi3EEES16_NST_INS5_IJSC_S1O_EEENS5_IJS1O_SB_EEEEEEENS4_39AutoVectorizingCopyWithAssumedAlignmentILi128EEENS4_14SM90_TMA_STOREES25_S27_S27_EEEvvEEEEvNT_6ParamsE,(.L_x_180 - _ZN7cutlass13device_kernelINS_4gemm6kernel13GemmUniversalIN4cute5tupleIJiiiiEEENS1_10collective13CollectiveMmaINS1_35MainloopSm100TmaUmmaWarpSpecializedILi3ELi2ELi4ENS5_IJNS4_1CILi1EEENSA_ILi8EEESB_EEEEENS5_IJNSA_ILi128EEESF_NSA_ILi64EEEEEENS_6half_tENS5_IJlSB_lEEESI_NS5_IJSB_llEEENS4_8TiledMMAINS4_8MMA_AtomIJNS4_20SM100_MMA_F16BF16_SSISI_SI_fLi128ELi128ELNS4_4UMMA5MajorE0ELSP_1ELNSO_7ScaleInE0ELSQ_0EEEEEENS4_6LayoutINS5_IJSB_SB_SB_EEENS5_IJNSA_ILi0EEESV_SV_EEEEENS5_IJNS4_10UnderscoreESY_SY_EEEEENS4_23SM90_TMA_LOAD_MULTICASTENS4_14ComposedLayoutINS4_7SwizzleILi3ELi4ELi3EEENS4_18smem_ptr_flag_bitsILi16EEENST_INS5_IJSC_SG_EEENS5_IJSG_SB_EEEEEEEvNS4_8identityENS4_13SM90_TMA_LOADENS12_IS14_S16_NST_INS5_IJSG_SC_EEENS5_IJSB_SG_EEEEEEEvS1B_EENS_8epilogue10collective18CollectiveEpilogueINS1I_23Sm100TmaWarpSpecializedILi4ELi2ELi32ELb1ELb0EEEJSH_NS5_IJNST_ISF_SB_EENST_INSA_ILi32EEESB_EEEEESI_SJ_SI_SJ_NS1I_6fusion15FusionCallbacksIS1M_NS1R_17LinearCombinationISI_fSI_fLNS_15FloatRoundStyleE2EEESH_S1Q_JEEENS4_5SM1004TMEM4LOAD26SM100_TMEM_LOAD_32dp32b32xES1C_NS12_INS13_ILi2ELi4ELi3EEES16_NST_INS5_IJSC_S1O_EEENS5_IJS1O_SB_EEEEEEENS4_39AutoVectorizingCopyWithAssumedAlignmentILi128EEENS4_14SM90_TMA_STOREES25_S27_S27_EEEvvEEEEvNT_6ParamsE)
        .other          _ZN7cutlass13device_kernelINS_4gemm6kernel13GemmUniversalIN4cute5tupleIJiiiiEEENS1_10collective13CollectiveMmaINS1_35MainloopSm100TmaUmmaWarpSpecializedILi3ELi2ELi4ENS5_IJNS4_1CILi1EEENSA_ILi8EEESB_EEEEENS5_IJNSA_ILi128EEESF_NSA_ILi64EEEEEENS_6half_tENS5_IJlSB_lEEESI_NS5_IJSB_llEEENS4_8TiledMMAINS4_8MMA_AtomIJNS4_20SM100_MMA_F16BF16_SSISI_SI_fLi128ELi128ELNS4_4UMMA5MajorE0ELSP_1ELNSO_7ScaleInE0ELSQ_0EEEEEENS4_6LayoutINS5_IJSB_SB_SB_EEENS5_IJNSA_ILi0EEESV_SV_EEEEENS5_IJNS4_10UnderscoreESY_SY_EEEEENS4_23SM90_TMA_LOAD_MULTICASTENS4_14ComposedLayoutINS4_7SwizzleILi3ELi4ELi3EEENS4_18smem_ptr_flag_bitsILi16EEENST_INS5_IJSC_SG_EEENS5_IJSG_SB_EEEEEEEvNS4_8identityENS4_13SM90_TMA_LOADENS12_IS14_S16_NST_INS5_IJSG_SC_EEENS5_IJSB_SG_EEEEEEEvS1B_EENS_8epilogue10collective18CollectiveEpilogueINS1I_23Sm100TmaWarpSpecializedILi4ELi2ELi32ELb1ELb0EEEJSH_NS5_IJNST_ISF_SB_EENST_INSA_ILi32EEESB_EEEEESI_SJ_SI_SJ_NS1I_6fusion15FusionCallbacksIS1M_NS1R_17LinearCombinationISI_fSI_fLNS_15FloatRoundStyleE2EEESH_S1Q_JEEENS4_5SM1004TMEM4LOAD26SM100_TMEM_LOAD_32dp32b32xES1C_NS12_INS13_ILi2ELi4ELi3EEES16_NST_INS5_IJSC_S1O_EEENS5_IJS1O_SB_EEEEEEENS4_39AutoVectorizingCopyWithAssumedAlignmentILi128EEENS4_14SM90_TMA_STOREES25_S27_S27_EEEvvEEEEvNT_6ParamsE,@"STO_CUDA_ENTRY STV_DEFAULT"
_ZN7cutlass13device_kernelINS_4gemm6kernel13GemmUniversalIN4cute5tupleIJiiiiEEENS1_10collective13CollectiveMmaINS1_35MainloopSm100TmaUmmaWarpSpecializedILi3ELi2ELi4ENS5_IJNS4_1CILi1EEENSA_ILi8EEESB_EEEEENS5_IJNSA_ILi128EEESF_NSA_ILi64EEEEEENS_6half_tENS5_IJlSB_lEEESI_NS5_IJSB_llEEENS4_8TiledMMAINS4_8MMA_AtomIJNS4_20SM100_MMA_F16BF16_SSISI_SI_fLi128ELi128ELNS4_4UMMA5MajorE0ELSP_1ELNSO_7ScaleInE0ELSQ_0EEEEEENS4_6LayoutINS5_IJSB_SB_SB_EEENS5_IJNSA_ILi0EEESV_SV_EEEEENS5_IJNS4_10UnderscoreESY_SY_EEEEENS4_23SM90_TMA_LOAD_MULTICASTENS4_14ComposedLayoutINS4_7SwizzleILi3ELi4ELi3EEENS4_18smem_ptr_flag_bitsILi16EEENST_INS5_IJSC_SG_EEENS5_IJSG_SB_EEEEEEEvNS4_8identityENS4_13SM90_TMA_LOADENS12_IS14_S16_NST_INS5_IJSG_SC_EEENS5_IJSB_SG_EEEEEEEvS1B_EENS_8epilogue10collective18CollectiveEpilogueINS1I_23Sm100TmaWarpSpecializedILi4ELi2ELi32ELb1ELb0EEEJSH_NS5_IJNST_ISF_SB_EENST_INSA_ILi32EEESB_EEEEESI_SJ_SI_SJ_NS1I_6fusion15FusionCallbacksIS1M_NS1R_17LinearCombinationISI_fSI_fLNS_15FloatRoundStyleE2EEESH_S1Q_JEEENS4_5SM1004TMEM4LOAD26SM100_TMEM_LOAD_32dp32b32xES1C_NS12_INS13_ILi2ELi4ELi3EEES16_NST_INS5_IJSC_S1O_EEENS5_IJS1O_SB_EEEEEEENS4_39AutoVectorizingCopyWithAssumedAlignmentILi128EEENS4_14SM90_TMA_STOREES25_S27_S27_EEEvvEEEEvNT_6ParamsE:
[----:B------:R-:W1:Y:S01]  /*0000*/  LDC R1, c[0x0][0x37c] ;  /* 0x0000df00ff017b82 */ /* 0x000e620000000800 */
[----:B------:R-:W2:Y:S01]  /*0010*/  S2R R94, SR_TID.X ;  /* 0x00000000005e7919 */ /* 0x000ea20000002100 */
[----:B------:R-:W3:Y:S01]  /*0020*/  LDCU.64 UR8, c[0x0][0x890] ;  /* 0x00011200ff0877ac */ /* 0x000ee20008000a00 */
[----:B------:R-:W-:Y:S02]  /*0030*/  PRMT R80, RZ, 0x7610, R80 ;  /* 0x00007610ff507816 */ /* 0x000fe40000000050 */
[----:B------:R-:W-:Y:S01]  /*0040*/  ELECT P3, URZ, PT ;  /* 0x0000000000ff782f */ /* 0x000fe20003860000 */
[----:B---3--:R-:W-:-:S04]  /*0050*/  UISETP.NE.U32.AND UP0, UPT, UR8, URZ, UPT ;  /* 0x000000ff0800728c */ /* 0x008fc8000bf05070 */
[----:B------:R-:W-:Y:S01]  /*0060*/  UISETP.NE.AND.EX UP0, UPT, UR9, URZ, UPT, UP0 ;  /* 0x000000ff0900728c */ /* 0x000fe2000bf05300 */
[----:B--2---:R-:W-:-:S05]  /*0070*/  SHF.R.U32.HI R81, RZ, 0x5, R94 ;  /* 0x00000005ff517819 */ /* 0x004fca000001165e */
[----:B------:R-:W2:Y:S02]  /*0080*/  SHFL.IDX PT, R0, R81, RZ, 0x1f ;  /* 0x00001fff51007589 */ /* 0x000ea400000e0000 */
[----:B--2---:R-:W-:Y:S01]  /*0090*/  R2UR UR17, R0 ;  /* 0x00000000001172ca */ /* 0x004fe200000e0000 */
[----:B-1----:R-:W-:-:S14]  /*00a0*/  BRA.U UP0, `(.L_x_0) ;  /* 0x0000000100307547 */ /* 0x002fdc000b800000 */
[----:B------:R-:W1:Y:S02]  /*00b0*/  LDCU.64 UR4, c[0x0][0x888] ;  /* 0x00011100ff0477ac */ /* 0x000e640008000a00 */
[----:B-1----:R-:W-:-:S04]  /*00c0*/  UISETP.NE.U32.AND UP0, UPT, UR4, URZ, UPT ;  /* 0x000000ff0400728c */ /* 0x002fc8000bf05070 */
[----:B------:R-:W-:-:S09]  /*00d0*/  UISETP.NE.AND.EX UP0, UPT, UR5, URZ, UPT, UP0 ;  /* 0x000000ff0500728c */ /* 0x000fd2000bf05300 */
[----:B------:R-:W-:Y:S05]  /*00e0*/  BRA.U !UP0, `(.L_x_1) ;  /* 0x0000000108147547 */ /* 0x000fea000b800000 */
[----:B------:R-:W1:Y:S01]  /*00f0*/  LDC.64 R2, c[0x0][0x888] ;  /* 0x00022200ff027b82 */ /* 0x000e620000000a00 */
[----:B------:R-:W1:Y:S02]  /*0100*/  LDCU.64 UR4, c[0x0][0x358] ;  /* 0x00006b00ff0477ac */ /* 0x000e640008000a00 */
[----:B-1----:R1:W5:Y:S01]  /*0110*/  LDG.E R41, desc[UR4][R2.64] ;  /* 0x0000000402297981 */ /* 0x002362000c1e1900 */
[----:B------:R-:W-:Y:S01]  /*0120*/  HFMA2 R80, -RZ, RZ, 0, 5.9604644775390625e-08 ;  /* 0x00000001ff507431 */ /* 0x000fe200000001ff */
[----:B------:R-:W-:Y:S05]  /*0130*/  BRA `(.L_x_0) ;  /* 0x00000000000c7947 */ /* 0x000fea0003800000 */
.L_x_1:
[----:B------:R-:W1:Y:S01]  /*0140*/  LDCU UR4, c[0x0][0x880] ;  /* 0x00011000ff0477ac */ /* 0x000e620008000800 */
[----:B------:R-:W-:Y:S01]  /*0150*/  HFMA2 R80, -RZ, RZ, 0, 5.9604644775390625e-08 ;  /* 0x00000001ff507431 */ /* 0x000fe200000001ff */
[----:B-1----:R-:W-:-:S07]  /*0160*/  MOV R41, UR4 ;  /* 0x0000000400297c02 */ /* 0x002fce0008000f00 */
.L_x_0:
[----:B------:R-:W2:Y:S02]  /*0170*/  LDCU.64 UR4, c[0x0][0x8b0] ;  /* 0x00011600ff0477ac */ /* 0x000ea40008000a00 */
[----:B--2---:R-:W-:-:S04]  /*0180*/  UISETP.NE.U32.AND UP0, UPT, UR4, URZ, UPT ;  /* 0x000000ff0400728c */ /* 0x004fc8000bf05070 */
[----:B------:R-:W-:-:S09]  /*0190*/  UISETP.NE.AND.EX UP0, UPT, UR5, URZ, UPT, UP0 ;  /* 0x000000ff0500728c */ /* 0x000fd2000bf05300 */
[----:B------:R-:W-:Y:S05]  /*01a0*/  BRA.U UP0, `(.L_x_2) ;  /* 0x0000000100287547 */ /* 0x000fea000b800000 */
[----:B------:R-:W2:Y:S02]  /*01b0*/  LDCU.64 UR4, c[0x0][0x8a8] ;  /* 0x00011500ff0477ac */ /* 0x000ea40008000a00 */
[----:B--2---:R-:W-:-:S04]  /*01c0*/  UISETP.NE.U32.AND UP0, UPT, UR4, URZ, UPT ;  /* 0x000000ff0400728c */ /* 0x004fc8000bf05070 */
[----:B------:R-:W-:-:S09]  /*01d0*/  UISETP.NE.AND.EX UP0, UPT, UR5, URZ, UPT, UP0 ;  /* 0x000000ff0500728c */ /* 0x000fd2000bf05300 */
[----:B------:R-:W-:Y:S05]  /*01e0*/  BRA.U !UP0, `(.L_x_3) ;  /* 0x0000000108107547 */ /* 0x000fea000b800000 */
[----:B------:R-:W2:Y:S01]  /*01f0*/  LDC.64 R38, c[0x0][0x8a8] ;  /* 0x00022a00ff267b82 */ /* 0x000ea20000000a00 */
[----:B------:R-:W2:Y:S02]  /*0200*/  LDCU.64 UR4, c[0x0][0x358] ;  /* 0x00006b00ff0477ac */ /* 0x000ea40008000a00 */
[----:B--2---:R2:W5:Y:S01]  /*0210*/  LDG.E R38, desc[UR4][R38.64] ;  /* 0x0000000426267981 */ /* 0x004562000c1e1900 */
[----:B------:R-:W-:Y:S05]  /*0220*/  BRA `(.L_x_2) ;  /* 0x0000000000087947 */ /* 0x000fea0003800000 */
.L_x_3:
[----:B------:R-:W2:Y:S02]  /*0230*/  LDCU UR4, c[0x0][0x8a0] ;  /* 0x00011400ff0477ac */ /* 0x000ea40008000800 */
[----:B--2---:R-:W-:Y:S02]  /*0240*/  MOV R38, UR4 ;  /* 0x0000000400267c02 */ /* 0x004fe40008000f00 */
.L_x_2:
[----:B------:R-:W-:Y:S01]  /*0250*/  IMAD.U32 R0, RZ, RZ, UR17 ;  /* 0x00000011ff007e24 */ /* 0x000fe2000f8e00ff */
[----:B------:R-:W-:Y:S04]  /*0260*/  BSSY.RECONVERGENT B0, `(.L_x_4) ;  /* 0x000000c000007945 */ /* 0x000fe80003800200 */
[C---:B------:R-:W-:Y:S02]  /*0270*/  ISETP.NE.OR P1, PT, R0.reuse, 0x1, !P3 ;  /* 0x000000010000780c */ /* 0x040fe40005f25670 */
[----:B------:R-:W-:-:S11]  /*0280*/  ISETP.NE.OR P0, PT, R0, 0x3, !P3 ;  /* 0x000000030000780c */ /* 0x000fd60005f05670 */
[----:B------:R-:W-:Y:S05]  /*0290*/  @P1 BRA `(.L_x_5) ;  /* 0x0000000000201947 */ /* 0x000fea0003800000 */
[----:B------:R-:W3:Y:S02]  /*02a0*/  LDCU.64 UR4, c[0x0][0x348] ;  /* 0x00006900ff0477ac */ /* 0x000ee40008000a00 */
[----:B---3--:R-:W-:Y:S02]  /*02b0*/  UIADD3 UR6, UP1, UPT, UR4, 0x80, URZ ;  /* 0x0000008004067890 */ /* 0x008fe4000ff3e0ff */
[----:B------:R-:W-:Y:S02]  /*02c0*/  UIADD3 UR4, UP0, UPT, UR4, 0x180, URZ ;  /* 0x0000018004047890 */ /* 0x000fe4000ff1e0ff */
[----:B------:R-:W-:Y:S02]  /*02d0*/  UIADD3.X UR7, UPT, UPT, URZ, UR5, URZ, UP1, !UPT ;  /* 0x00000005ff077290 */ /* 0x000fe40008ffe4ff */
[----:B------:R-:W-:-:S07]  /*02e0*/  UIADD3.X UR5, UPT, UPT, URZ, UR5, URZ, UP0, !UPT ;  /* 0x00000005ff057290 */ /* 0x000fce00087fe4ff */
[----:B------:R3:W-:Y:S02]  /*02f0*/  UTMACCTL.PF [UR6] ;  /* 0x00000000060079b9 */ /* 0x0007e40008040000 */
[----:B------:R3:W-:Y:S02]  /*0300*/  UTMACCTL.PF [UR4] ;  /* 0x00000000040079b9 */ /* 0x0007e40008040000 */
[----:B---3--:R-:W-:Y:S01]  /*0310*/  NOP ;  /* 0x0000000000007918 */ /* 0x008fe20000000000 */
.L_x_5:
[----:B------:R-:W-:Y:S05]  /*0320*/  BSYNC.RECONVERGENT B0 ;  /* 0x0000000000007941 */ /* 0x000fea0003800200 */
.L_x_4:
[----:B------:R-:W-:Y:S04]  /*0330*/  BSSY.RECONVERGENT B0, `(.L_x_6) ;  /* 0x000000a000007945 */ /* 0x000fe80003800200 */
        /* <DEDUP_REMOVED lines=9> */
.L_x_7:
[----:B------:R-:W-:Y:S05]  /*03d0*/  BSYNC.RECONVERGENT B0 ;  /* 0x0000000000007941 */ /* 0x000fea0003800200 */
.L_x_6:
[----:B------:R-:W3:Y:S01]  /*03e0*/  LDCU.64 UR4, c[0x0][0x888] ;  /* 0x00011100ff0477ac */ /* 0x000ee20008000a00 */
[----:B------:R-:W-:Y:S02]  /*03f0*/  UISETP.EQ.U32.AND UP1, UPT, UR8, URZ, UPT ;  /* 0x000000ff0800728c */ /* 0x000fe4000bf22070 */
[----:B------:R-:W-:Y:S02]  /*0400*/  UPLOP3.LUT UP3, UPT, UPT, UPT, UPT, 0x80, 0x8 ;  /* 0x000000000008789c */ /* 0x000fe40003f6f070 */
[----:B---3--:R-:W-:-:S04]  /*0410*/  UISETP.NE.U32.AND UP0, UPT, UR4, URZ, UPT ;  /* 0x000000ff0400728c */ /* 0x008fc8000bf05070 */
[----:B------:R-:W-:-:S04]  /*0420*/  UISETP.NE.AND.EX UP0, UPT, UR5, URZ, UPT, UP0 ;  /* 0x000000ff0500728c */ /* 0x000fc8000bf05300 */
[----:B------:R-:W-:-:S04]  /*0430*/  UISETP.EQ.OR.EX UP2, UPT, UR9, URZ, !UP0, UP1 ;  /* 0x000000ff0900728c */ /* 0x000fc8000c742710 */
[----:B------:R-:W-:-:S06]  /*0440*/  UP2UR UR4, UPR, URZ, 0x4 ;  /* 0x00000004ff047883 */ /* 0x000fcc0008000000 */
[----:B------:R-:W-:Y:S01]  /*0450*/  MOV R83, UR4 ;  /* 0x0000000400537c02 */ /* 0x000fe20008000f00 */
[----:B------:R-:W-:Y:S06]  /*0460*/  BRA.U !UP2, `(.L_x_8) ;  /* 0x000000010a207547 */ /* 0x000fec000b800000 */
[----:B------:R-:W-:Y:S01]  /*0470*/  UISETP.NE.U32.AND UP1, UPT, UR8, URZ, UPT ;  /* 0x000000ff0800728c */ /* 0x000fe2000bf25070 */
[----:B-----5:R-:W-:Y:S01]  /*0480*/  FSETP.NEU.AND P0, PT, R41, RZ, PT ;  /* 0x000000ff2900720b */ /* 0x020fe20003f0d000 */
[----:B------:R-:W-:Y:S02]  /*0490*/  USEL UR4, URZ, 0xffffffff, UP0 ;  /* 0xffffffffff047887 */ /* 0x000fe40008000000 */
[----:B------:R-:W-:-:S10]  /*04a0*/  UISETP.NE.AND.EX UP1, UPT, UR9, URZ, UPT, UP1 ;  /* 0x000000ff0900728c */ /* 0x000fd4000bf25310 */
[----:B------:R-:W-:Y:S01]  /*04b0*/  VOTEU.ANY UP0, P0 ;  /* 0x0000000000ff7886 */ /* 0x000fe20000000100 */
[----:B------:R-:W-:-:S04]  /*04c0*/  @!UP1 USEL UR4, URZ, 0xffffffff, UP0 ;  /* 0xffffffffff049887 */ /* 0x000fc80008000000 */
[----:B------:R-:W-:-:S04]  /*04d0*/  ULOP3.LUT UR4, UR4, 0x1, URZ, 0xc0, !UPT ;  /* 0x0000000104047892 */ /* 0x000fc8000f8ec0ff */
[----:B------:R-:W-:-:S11]  /*04e0*/  UISETP.NE.U32.AND UP3, UPT, UR4, 0x1, UPT ;  /* 0x000000010400788c */ /* 0x000fd6000bf65070 */
.L_x_8:
[----:B-1----:R-:W1:Y:S01]  /*04f0*/  SHFL.IDX PT, R2, R81, RZ, 0x1f ;  /* 0x00001fff51027589 */ /* 0x002e6200000e0000 */
[----:B------:R-:W-:-:S04]  /*0500*/  UISETP.NE.AND UP0, UPT, UR17, 0x2, UPT ;  /* 0x000000021100788c */ /* 0x000fc8000bf05270 */
[----:B------:R-:W-:Y:S01]  /*0510*/  USEL UR45, URZ, 0x1, UP0 ;  /* 0x00000001ff2d7887 */ /* 0x000fe20008000000 */
[----:B-1----:R-:W-:-:S13]  /*0520*/  ISETP.NE.AND P0, PT, R2, RZ, PT ;  /* 0x000000ff0200720c */ /* 0x002fda0003f05270 */
[----:B------:R-:W-:Y:S05]  /*0530*/  @P0 BRA `(.L_x_9) ;  /* 0x0000000000500947 */ /* 0x000fea0003800000 */
[----:B------:R-:W1:Y:S01]  /*0540*/  S2UR UR4, SR_CgaCtaId ;  /* 0x00000000000479c3 */ /* 0x000e620000008800 */
[----:B------:R-:W-:Y:S01]  /*0550*/  UMOV UR5, 0x400 ;  /* 0x0000040000057882 */ /* 0x000fe20000000000 */
[----:B------:R-:W-:Y:S01]  /*0560*/  UMOV UR8, 0x1 ;  /* 0x0000000100087882 */ /* 0x000fe20000000000 */
[----:B------:R-:W-:Y:S01]  /*0570*/  UMOV UR6, 0x8 ;  /* 0x0000000800067882 */ /* 0x000fe20000000000 */
[----:B------:R-:W-:-:S04]  /*0580*/  UIADD3 UR8, UPT, UPT, -UR8, 0x100000, URZ ;  /* 0x0010000008087890 */ /* 0x000fc8000fffe1ff */
[----:B------:R-:W-:Y:S02]  /*0590*/  USHF.L.U32 UR9, UR8, 0xb, URZ ;  /* 0x0000000b08097899 */ /* 0x000fe400080006ff */
[----:B------:R-:W-:Y:S02]  /*05a0*/  USHF.L.U32 UR8, UR8, 0x1, URZ ;  /* 0x0000000108087899 */ /* 0x000fe400080006ff */
[----:B------:R-:W-:-:S04]  /*05b0*/  UIADD3 UR6, UPT, UPT, -UR6, 0x100000, URZ ;  /* 0x0010000006067890 */ /* 0x000fc8000fffe1ff */
[----:B------:R-:W-:Y:S02]  /*05c0*/  USHF.L.U32 UR7, UR6, 0xb, URZ ;  /* 0x0000000b06077899 */ /* 0x000fe400080006ff */
[----:B------:R-:W-:Y:S01]  /*05d0*/  USHF.L.U32 UR6, UR6, 0x1, URZ ;  /* 0x0000000106067899 */ /* 0x000fe200080006ff */
[----:B------:R-:W-:Y:S01]  /*05e0*/  ELECT P0, URZ, PT ;  /* 0x0000000000ff782f */ /* 0x000fe20003800000 */
[----:B-1----:R-:W-:Y:S01]  /*05f0*/  ULEA UR4, UR4, UR5, 0x18 ;  /* 0x0000000504047291 */ /* 0x002fe2000f8ec0ff */
[----:B------:R-:W1:Y:S11]  /*0600*/  FENCE.VIEW.ASYNC.S ;  /* 0x00000000000073c6 */ /* 0x000e760000000000 */
[----:B-1----:R1:W3:Y:S01]  /*0610*/  SYNCS.EXCH.64 URZ, [UR4], UR8 ;  /* 0x0000000804ff75b2 */ /* 0x0022e20008000100 */
[----:B------:R1:W4:Y:S01]  /*0620*/  SYNCS.EXCH.64 URZ, [UR4+0x18], UR6 ;  /* 0x0000180604ff75b2 */ /* 0x0003220008000100 */
[----:B------:R1:W1:Y:S01]  /*0630*/  SYNCS.EXCH.64 URZ, [UR4+0x8], UR8 ;  /* 0x0000080804ff75b2 */ /* 0x0002620008000100 */
[----:B------:R1:W1:Y:S01]  /*0640*/  SYNCS.EXCH.64 URZ, [UR4+0x20], UR6 ;  /* 0x0000200604ff75b2 */ /* 0x0002620008000100 */
[----:B------:R1:W1:Y:S01]  /*0650*/  SYNCS.EXCH.64 URZ, [UR4+0x10], UR8 ;  /* 0x0000100804ff75b2 */ /* 0x0002620008000100 */
[----:B------:R1:W1:Y:S01]  /*0660*/  SYNCS.EXCH.64 URZ, [UR4+0x28], UR6 ;  /* 0x0000280604ff75b2 */ /* 0x0002620008000100 */
[----:B------:R-:W-:Y:S01]  /*0670*/  NOP ;  /* 0x0000000000007918 */ /* 0x000fe20000000000 */
.L_x_9:
[----:B------:R-:W2:Y:S01]  /*0680*/  SHFL.IDX PT, R2, R81, RZ, 0x1f ;  /* 0x00001fff51027589 */ /* 0x000ea200000e0000 */
[----:B------:R-:W-:Y:S01]  /*0690*/  NOP ;  /* 0x0000000000007918 */ /* 0x000fe20000000000 */
[----:B--2---:R-:W-:-:S13]  /*06a0*/  ISETP.NE.AND P0, PT, R2, 0x1, PT ;  /* 0x000000010200780c */ /* 0x004fda0003f05270 */
[----:B------:R-:W-:Y:S05]  /*06b0*/  @P0 BRA `(.L_x_10) ;  /* 0x0000000000580947 */ /* 0x000fea0003800000 */
[----:B-1----:R-:W1:Y:S01]  /*06c0*/  S2UR UR4, SR_CgaCtaId ;  /* 0x00000000000479c3 */ /* 0x002e620000008800 */
        /* <DEDUP_REMOVED lines=12> */
[----:B-1----:R2:W1:Y:S01]  /*0790*/  SYNCS.EXCH.64 URZ, [UR4+0x30], UR8 ;  /* 0x0000300804ff75b2 */ /* 0x0024620008000100 */
[----:B------:R2:W1:Y:S01]  /*07a0*/  SYNCS.EXCH.64 URZ, [UR4+0x50], UR6 ;  /* 0x0000500604ff75b2 */ /* 0x0004620008000100 */
[----:B------:R2:W1:Y:S01]  /*07b0*/  SYNCS.EXCH.64 URZ, [UR4+0x38], UR8 ;  /* 0x0000380804ff75b2 */ /* 0x0004620008000100 */
[----:B------:R2:W1:Y:S01]  /*07c0*/  SYNCS.EXCH.64 URZ, [UR4+0x58], UR6 ;  /* 0x0000580604ff75b2 */ /* 0x0004620008000100 */
[----:B------:R2:W1:Y:S01]  /*07d0*/  SYNCS.EXCH.64 URZ, [UR4+0x40], UR8 ;  /* 0x0000400804ff75b2 */ /* 0x0004620008000100 */
[----:B------:R2:W1:Y:S01]  /*07e0*/  SYNCS.EXCH.64 URZ, [UR4+0x60], UR6 ;  /* 0x0000600604ff75b2 */ /* 0x0004620008000100 */
[----:B------:R2:W1:Y:S01]  /*07f0*/  SYNCS.EXCH.64 URZ, [UR4+0x48], UR8 ;  /* 0x0000480804ff75b2 */ /* 0x0004620008000100 */
[----:B------:R2:W1:Y:S02]  /*0800*/  SYNCS.EXCH.64 URZ, [UR4+0x68], UR6 ;  /* 0x0000680604ff75b2 */ /* 0x0004640008000100 */
[----:B--2---:R-:W-:Y:S01]  /*0810*/  NOP ;  /* 0x0000000000007918 */ /* 0x004fe20000000000 */
.L_x_10:
[----:B------:R-:W2:Y:S01]  /*0820*/  SHFL.IDX PT, R2, R81, RZ, 0x1f ;  /* 0x00001fff51027589 */ /* 0x000ea200000e0000 */
[----:B------:R-:W-:Y:S01]  /*0830*/  NOP ;  /* 0x0000000000007918 */ /* 0x000fe20000000000 */
[----:B--2---:R-:W-:-:S13]  /*0840*/  ISETP.NE.AND P0, PT, R2, 0x3, PT ;  /* 0x000000030200780c */ /* 0x004fda0003f05270 */
[----:B------:R-:W-:Y:S05]  /*0850*/  @P0 BRA `(.L_x_11) ;  /* 0x0000000000300947 */ /* 0x000fea0003800000 */
[----:B-1----:R-:W1:Y:S01]  /*0860*/  S2UR UR4, SR_CgaCtaId ;  /* 0x00000000000479c3 */ /* 0x002e620000008800 */
[----:B------:R-:W-:Y:S01]  /*0870*/  UMOV UR6, 0x400 ;  /* 0x0000040000067882 */ /* 0x000fe20000000000 */
[----:B------:R-:W-:Y:S01]  /*0880*/  UMOV UR5, 0x20 ;  /* 0x0000002000057882 */ /* 0x000fe20000000000 */
[----:B------:R-:W-:Y:S01]  /*0890*/  ELECT P0, URZ, PT ;  /* 0x0000000000ff782f */ /* 0x000fe20003800000 */
[----:B-1----:R-:W-:Y:S02]  /*08a0*/  ULEA UR6, UR4, UR6, 0x18 ;  /* 0x0000000604067291 */ /* 0x002fe4000f8ec0ff */
[----:B------:R-:W-:-:S04]  /*08b0*/  UIADD3 UR4, UPT, UPT, -UR5, 0x100000, URZ ;  /* 0x0010000005047890 */ /* 0x000fc8000fffe1ff */
[----:B------:R-:W-:Y:S02]  /*08c0*/  USHF.L.U32 UR5, UR4, 0xb, URZ ;  /* 0x0000000b04057899 */ /* 0x000fe400080006ff */
[----:B------:R-:W-:Y:S01]  /*08d0*/  USHF.L.U32 UR4, UR4, 0x1, URZ ;  /* 0x0000000104047899 */ /* 0x000fe200080006ff */
[----:B------:R-:W1:Y:S11]  /*08e0*/  FENCE.VIEW.ASYNC.S ;  /* 0x00000000000073c6 */ /* 0x000e760000000000 */
[----:B-1----:R2:W1:Y:S01]  /*08f0*/  SYNCS.EXCH.64 URZ, [UR6+0x70], UR4 ;  /* 0x0000700406ff75b2 */ /* 0x0024620008000100 */
[----:B------:R2:W1:Y:S02]  /*0900*/  SYNCS.EXCH.64 URZ, [UR6+0x78], UR4 ;  /* 0x0000780406ff75b2 */ /* 0x0004640008000100 */
[----:B--2---:R-:W-:Y:S01]  /*0910*/  NOP ;  /* 0x0000000000007918 */ /* 0x004fe20000000000 */
.L_x_11:
[----:B------:R-:W2:Y:S01]  /*0920*/  SHFL.IDX PT, R2, R81, RZ, 0x1f ;  /* 0x00001fff51027589 */ /* 0x000ea200000e0000 */
[----:B------:R-:W-:Y:S01]  /*0930*/  NOP ;  /* 0x0000000000007918 */ /* 0x000fe20000000000 */
[----:B--2---:R-:W-:-:S13]  /*0940*/  ISETP.NE.AND P0, PT, R2, 0x4, PT ;  /* 0x000000040200780c */ /* 0x004fda0003f05270 */
[----:B------:R-:W-:Y:S05]  /*0950*/  @P0 BRA `(.L_x_12) ;  /* 0x00000000004c0947 */ /* 0x000fea0003800000 */
[----:B-1----:R-:W1:Y:S01]  /*0960*/  S2UR UR6, SR_CgaCtaId ;  /* 0x00000000000679c3 */ /* 0x002e620000008800 */
[----:B------:R-:W-:Y:S01]  /*0970*/  UMOV UR4, 0x720 ;  /* 0x0000072000047882 */ /* 0x000fe20000000000 */
[----:B------:R-:W-:Y:S01]  /*0980*/  UMOV UR5, 0x400 ;  /* 0x0000040000057882 */ /* 0x000fe20000000000 */
[----:B------:R-:W-:Y:S01]  /*0990*/  USEL UR4, UR4, 0x620, UP3 ;  /* 0x0000062004047887 */ /* 0x000fe20009800000 */
[----:B------:R-:W-:Y:S01]  /*09a0*/  UMOV UR8, 0x1 ;  /* 0x0000000100087882 */ /* 0x000fe20000000000 */
[----:B------:R-:W-:Y:S01]  /*09b0*/  ELECT P0, URZ, PT ;  /* 0x0000000000ff782f */ /* 0x000fe20003800000 */
[----:B------:R-:W-:-:S04]  /*09c0*/  UIADD3 UR8, UPT, UPT, -UR8, 0x100000, URZ ;  /* 0x0010000008087890 */ /* 0x000fc8000fffe1ff */
[----:B------:R-:W-:Y:S02]  /*09d0*/  USHF.L.U32 UR9, UR8, 0xb, URZ ;  /* 0x0000000b08097899 */ /* 0x000fe400080006ff */
[----:B------:R-:W-:Y:S02]  /*09e0*/  USHF.L.U32 UR8, UR8, 0x1, URZ ;  /* 0x0000000108087899 */ /* 0x000fe400080006ff */
[----:B-1----:R-:W-:Y:S02]  /*09f0*/  ULEA UR6, UR6, UR5, 0x18 ;  /* 0x0000000506067291 */ /* 0x002fe4000f8ec0ff */
[----:B------:R-:W-:-:S04]  /*0a00*/  UIADD3 UR4, UPT, UPT, -UR4, 0x100000, URZ ;  /* 0x0010000004047890 */ /* 0x000fc8000fffe1ff */
[----:B------:R-:W-:Y:S02]  /*0a10*/  USHF.L.U32 UR5, UR4, 0xb, URZ ;  /* 0x0000000b04057899 */ /* 0x000fe400080006ff */
[----:B------:R-:W-:Y:S01]  /*0a20*/  USHF.L.U32 UR4, UR4, 0x1, URZ ;  /* 0x0000000104047899 */ /* 0x000fe200080006ff */
[----:B------:R-:W1:Y:S03]  /*0a30*/  FENCE.VIEW.ASYNC.S ;  /* 0x00000000000073c6 */ /* 0x000e660000000000 */
[----:B-1----:R2:W1:Y:S08]  /*0a40*/  SYNCS.EXCH.64 URZ, [UR6+0x80], UR8 ;  /* 0x0000800806ff75b2 */ /* 0x0024700008000100 */
[----:B------:R2:W1:Y:S01]  /*0a50*/  SYNCS.EXCH.64 URZ, [UR6+0x90], UR4 ;  /* 0x0000900406ff75b2 */ /* 0x0004620008000100 */
[----:B------:R2:W1:Y:S01]  /*0a60*/  SYNCS.EXCH.64 URZ, [UR6+0x88], UR8 ;  /* 0x0000880806ff75b2 */ /* 0x0004620008000100 */
[----:B------:R2:W1:Y:S02]  /*0a70*/  SYNCS.EXCH.64 URZ, [UR6+0x98], UR4 ;  /* 0x0000980406ff75b2 */ /* 0x0004640008000100 */
[----:B--2---:R-:W-:Y:S01]  /*0a80*/  NOP ;  /* 0x0000000000007918 */ /* 0x004fe20000000000 */
.L_x_12:
        /* <DEDUP_REMOVED lines=26> */
.L_x_13:
[----:B------:R-:W2:Y:S01]  /*0c30*/  SHFL.IDX PT, R2, R81, RZ, 0x1f ;  /* 0x00001fff51027589 */ /* 0x000ea200000e0000 */
[----:B------:R-:W1:Y:S01]  /*0c40*/  S2UR UR47, SR_CgaCtaId ;  /* 0x00000000002f79c3 */ /* 0x000e620000008800 */
[----:B------:R-:W-:Y:S01]  /*0c50*/  NOP ;  /* 0x0000000000007918 */ /* 0x000fe20000000000 */
[----:B--2---:R-:W-:-:S13]  /*0c60*/  ISETP.NE.AND P0, PT, R2, 0x3, PT ;  /* 0x000000030200780c */ /* 0x004fda0003f05270 */
[----:B-1----:R-:W-:Y:S05]  /*0c70*/  @P0 BRA `(.L_x_14) ;  /* 0x0000000000340947 */ /* 0x002fea0003800000 */
[----:B------:R-:W-:Y:S01]  /*0c80*/  UMOV UR4, 0x400 ;  /* 0x0000040000047882 */ /* 0x000fe20000000000 */
[----:B------:R-:W-:Y:S01]  /*0c90*/  UMOV UR6, 0x20 ;  /* 0x0000002000067882 */ /* 0x000fe20000000000 */
[----:B------:R-:W-:Y:S02]  /*0ca0*/  ULEA UR4, UR47, UR4, 0x18 ;  /* 0x000000042f047291 */ /* 0x000fe4000f8ec0ff */
[----:B------:R-:W-:-:S04]  /*0cb0*/  UIADD3 UR6, UPT, UPT, -UR6, 0x100000, URZ ;  /* 0x0010000006067890 */ /* 0x000fc8000fffe1ff */
[----:B------:R-:W-:Y:S02]  /*0cc0*/  USHF.L.U32 UR7, UR6, 0xb, URZ ;  /* 0x0000000b06077899 */ /* 0x000fe400080006ff */
[----:B------:R-:W-:Y:S01]  /*0cd0*/  USHF.L.U32 UR6, UR6, 0x1, URZ ;  /* 0x0000000106067899 */ /* 0x000fe200080006ff */
[----:B------:R-:W-:Y:S01]  /*0ce0*/  ELECT P0, URZ, PT ;  /* 0x0000000000ff782f */ /* 0x000fe20003800000 */
[----:B------:R-:W1:Y:S10]  /*0cf0*/  FENCE.VIEW.ASYNC.S ;  /* 0x00000000000073c6 */ /* 0x000e740000000000 */
[----:B-1----:R1:W2:Y:S01]  /*0d00*/  SYNCS.EXCH.64 URZ, [UR4+0xe0], UR6 ;  /* 0x0000e00604ff75b2 */ /* 0x0022a20008000100 */
[----:B------:R1:W1:Y:S01]  /*0d10*/  SYNCS.EXCH.64 URZ, [UR4+0xf0], UR6 ;  /* 0x0000f00604ff75b2 */ /* 0x0002620008000100 */
[----:B------:R1:W1:Y:S01]  /*0d20*/  SYNCS.EXCH.64 URZ, [UR4+0xe8], UR6 ;  /* 0x0000e80604ff75b2 */ /* 0x0002620008000100 */
[----:B------:R1:W1:Y:S01]  /*0d30*/  SYNCS.EXCH.64 URZ, [UR4+0xf8], UR6 ;  /* 0x0000f80604ff75b2 */ /* 0x0002620008000100 */
[----:B------:R-:W-:Y:S01]  /*0d40*/  NOP ;  /* 0x0000000000007918 */ /* 0x000fe20000000000 */
.L_x_14:
[----:B-1----:R-:W1:Y:S01]  /*0d50*/  LDCU UR4, c[0x0][0x36c] ;  /* 0x00006d80ff0477ac */ /* 0x002e620008000800 */
[----:B------:R-:W-:Y:S01]  /*0d60*/  ISETP.NE.OR P3, PT, R0, 0x2, !P3 ;  /* 0x000000020000780c */ /* 0x000fe20005f65670 */
[----:B------:R-:W-:Y:S01]  /*0d70*/  NOP ;  /* 0x0000000000007918 */ /* 0x000fe20000000000 */
[----:B------:R-:W-:Y:S01]  /*0d80*/  LOP3.LUT R0, R94, 0x1f, RZ, 0xc0, !PT ;  /* 0x0000001f5e007812 */ /* 0x000fe200078ec0ff */
[----:B------:R-:W-:Y:S02]  /*0d90*/  UISETP.NE.AND UP4, UPT, UR17, URZ, UPT ;  /* 0x000000ff1100728c */ /* 0x000fe4000bf85270 */
[----:B-1----:R-:W-:-:S09]  /*0da0*/  UISETP.EQ.U32.AND UP5, UPT, UR4, 0x1, UPT ;  /* 0x000000010400788c */ /* 0x002fd2000bfa2070 */
[----:B------:R-:W-:Y:S05]  /*0db0*/  BRA.U !UP5, `(.L_x_15) ;  /* 0x000000010d087547 */ /* 0x000fea000b800000 */
[----:B--234-:R-:W-:Y:S01]  /*0dc0*/  UCGABAR_ARV ;  /* 0x00000000000079c7 */ /* 0x01cfe20008000000 */
[----:B------:R-:W-:Y:S05]  /*0dd0*/  BRA `(.L_x_16) ;  /* 0x0000000000047947 */ /* 0x000fea0003800000 */
.L_x_15:
[----:B--234-:R-:W-:Y:S01]  /*0de0*/  NOP ;  /* 0x0000000000007918 */ /* 0x01cfe20000000000 */
.L_x_16:
[----:B------:R-:W1:Y:S01]  /*0df0*/  S2UR UR7, SR_CTAID.X ;  /* 0x00000000000779c3 */ /* 0x000e620000002500 */
[----:B------:R-:W-:-:S05]  /*0e00*/  CS2R.32 R82, SR_CgaSize ;  /* 0x0000000000527805 */ /* 0x000fca0000008a00 */
[----:B------:R-:W-:-:S05]  /*0e10*/  IMAD R82, R82, -0xa0, RZ ;  /* 0xffffff6052527824 */ /* 0x000fca00078e02ff */
[----:B------:R-:W-:-:S14]  /*0e20*/  R2UR UR5, R82 ;  /* 0x00000000520572ca */ /* 0x000fdc00000e0000 */
[----:B------:R-:W2:Y:S01]  /*0e30*/  LDCU UR5, c[0x0][UR5+0x2b0] ;  /* 0x00005600050577ac */ /* 0x000ea20008000800 */
[----:B------:R-:W-:-:S05]  /*0e40*/  CS2R.32 R82, SR_CgaSize ;  /* 0x0000000000527805 */ /* 0x000fca0000008a00 */
[----:B------:R-:W-:-:S05]  /*0e50*/  IMAD R82, R82, -0xa0, RZ ;  /* 0xffffff6052527824 */ /* 0x000fca00078e02ff */
[----:B------:R-:W-:-:S14]  /*0e60*/  R2UR UR4, R82 ;  /* 0x00000000520472ca */ /* 0x000fdc00000e0000 */
[----:B------:R-:W3:Y:S01]  /*0e70*/  LDCU UR4, c[0x0][UR4+0x2b4] ;  /* 0x00005680040477ac */ /* 0x000ee20008000800 */
[----:B------:R-:W4:Y:S01]  /*0e80*/  S2UR UR8, SR_CTAID.Y ;  /* 0x00000000000879c3 */ /* 0x000f220000002600 */
[----:B------:R-:W-:-:S05]  /*0e90*/  CS2R.32 R82, SR_CgaSize ;  /* 0x0000000000527805 */ /* 0x000fca0000008a00 */
[----:B------:R-:W-:-:S05]  /*0ea0*/  IMAD R82, R82, -0xa0, RZ ;  /* 0xffffff6052527824 */ /* 0x000fca00078e02ff */
[----:B------:R-:W-:-:S14]  /*0eb0*/  R2UR UR9, R82 ;  /* 0x00000000520972ca */ /* 0x000fdc00000e0000 */
[----:B------:R-:W3:Y:S01]  /*0ec0*/  LDCU UR9, c[0x0][UR9+0x2a0] ;  /* 0x00005400090977ac */ /* 0x000ee20008000800 */
[----:B------:R-:W3:Y:S01]  /*0ed0*/  LDCU UR21, c[0x0][0xb24] ;  /* 0x00016480ff1577ac */ /* 0x000ee20008000800 */
[----:B------:R-:W1:Y:S01]  /*0ee0*/  S2UR UR36, SR_CTAID.Z ;  /* 0x00000000002479c3 */ /* 0x000e620000002700 */
[----:B------:R-:W-:-:S05]  /*0ef0*/  CS2R.32 R82, SR_CgaSize ;  /* 0x0000000000527805 */ /* 0x000fca0000008a00 */
[----:B------:R-:W-:-:S05]  /*0f00*/  IMAD R82, R82, -0xa0, RZ ;  /* 0xffffff6052527824 */ /* 0x000fca00078e02ff */
[----:B------:R-:W-:-:S14]  /*0f10*/  R2UR UR63, R82 ;  /* 0x00000000523f72ca */ /* 0x000fdc00000e0000 */
[----:B------:R-:W3:Y:S01]  /*0f20*/  LDCU UR63, c[0x0][UR63+0x2a4] ;  /* 0x000054803f3f77ac */ /* 0x000ee20008000800 */
[----:B------:R-:W3:Y:S01]  /*0f30*/  LDCU UR42, c[0x0][0xb24] ;  /* 0x00016480ff2a77ac */ /* 0x000ee20008000800 */
[----:B-1----:R-:W-:Y:S01]  /*0f40*/  I2FP.F32.U32 R3, UR7 ;  /* 0x0000000700037c45 */ /* 0x002fe20008201000 */
[----:B------:R-:W1:Y:S04]  /*0f50*/  LDCU UR27, c[0x0][0xb30] ;  /* 0x00016600ff1b77ac */ /* 0x000e680008000800 */
[----:B--2---:R-:W-:Y:S01]  /*0f60*/  FMUL R3, R3, UR5 ;  /* 0x0000000503037c20 */ /* 0x004fe20008400000 */
[----:B------:R-:W-:Y:S01]  /*0f70*/  USHF.L.U32 UR29, UR47, 0xa, URZ ;  /* 0x0000000a2f1d7899 */ /* 0x000fe200080006ff */
[----:B----4-:R-:W-:Y:S01]  /*0f80*/  I2FP.F32.U32 R2, UR8 ;  /* 0x0000000800027c45 */ /* 0x010fe20008201000 */
[----:B---3--:R-:W-:-:S03]  /*0f90*/  UISETP.GE.AND UP2, UPT, UR21, 0x1, UPT ;  /* 0x000000011500788c */ /* 0x008fc6000bf46270 */
[----:B------:R-:W2:Y:S01]  /*0fa0*/  F2I.U32.TRUNC.NTZ R3, R3 ;  /* 0x0000000300037305 */ /* 0x000ea2000020f000 */
[----:B------:R-:W-:Y:S01]  /*0fb0*/  UMOV UR16, UR7 ;  /* 0x0000000700107c82 */ /* 0x000fe20008000000 */
[----:B------:R-:W-:Y:S01]  /*0fc0*/  FMUL R2, R2, UR4 ;  /* 0x0000000402027c20 */ /* 0x000fe20008400000 */
[----:B------:R-:W-:-:S05]  /*0fd0*/  UMOV UR20, UR8 ;  /* 0x0000000800147c82 */ /* 0x000fca0008000000 */
[----:B------:R-:W3:Y:S01]  /*0fe0*/  F2I.U32.TRUNC.NTZ R2, R2 ;  /* 0x0000000200027305 */ /* 0x000ee2000020f000 */
[----:B--2---:R-:W-:Y:S02]  /*0ff0*/  R2UR UR4, R3 ;  /* 0x00000000030472ca */ /* 0x004fe400000e0000 */
[----:B---3--:R-:W-:Y:S02]  /*1000*/  R2UR UR6, R2 ;  /* 0x00000000020672ca */ /* 0x008fe400000e0000 */
[----:B------:R-:W-:-:S09]  /*1010*/  PRMT R2, RZ, 0x7610, R2 ;  /* 0x00007610ff027816 */ /* 0x000fd20000000002 */
[----:B------:R-:W-:-:S04]  /*1020*/  UIADD3 UR5, UPT, UPT, -UR4, URZ, URZ ;  /* 0x000000ff04057290 */ /* 0x000fc8000fffe1ff */
[----:B------:R-:W-:Y:S02]  /*1030*/  UIMAD UR5, UR9, UR5, UR7 ;  /* 0x00000005090572a4 */ /* 0x000fe4000f8e0207 */
[----:B------:R-:W-:-:S04]  /*1040*/  UIADD3 UR4, UPT, UPT, -UR6, URZ, URZ ;  /* 0x000000ff06047290 */ /* 0x000fc8000fffe1ff */
[----:B------:R-:W-:Y:S01]  /*1050*/  IMAD.U32 R82, RZ, RZ, UR5 ;  /* 0x00000005ff527e24 */ /* 0x000fe2000f8e00ff */
[----:B------:R-:W-:Y:S01]  /*1060*/  UIMAD UR63, UR63, UR4, UR8 ;  /* 0x000000043f3f72a4 */ /* 0x000fe2000f8e0208 */
[----:B-1----:R-:W-:Y:S11]  /*1070*/  BRA.U UP4, `(.L_x_17) ;  /* 0x00000001047c7547 */ /* 0x002ff6000b800000 */
[----:B------:R-:W-:Y:S01]  /*1080*/  UISETP.NE.AND UP0, UPT, UR63, 0x1, UPT ;  /* 0x000000013f00788c */ /* 0x000fe2000bf05270 */
[----:B------:R-:W-:Y:S01]  /*1090*/  R2UR UR8, R82 ;  /* 0x00000000520872ca */ /* 0x000fe200000e0000 */
[----:B------:R-:W-:Y:S02]  /*10a0*/  UISETP.NE.AND UP1, UPT, UR63, 0x2, UPT ;  /* 0x000000023f00788c */ /* 0x000fe4000bf25270 */
[----:B------:R-:W-:Y:S02]  /*10b0*/  USEL UR5, URZ, 0x2, UP0 ;  /* 0x00000002ff057887 */ /* 0x000fe40008000000 */
[----:B------:R-:W-:Y:S02]  /*10c0*/  UISETP.NE.AND UP0, UPT, UR63, 0x3, UPT ;  /* 0x000000033f00788c */ /* 0x000fe4000bf05270 */
[----:B------:R-:W-:Y:S02]  /*10d0*/  USEL UR4, URZ, 0x4, UP1 ;  /* 0x00000004ff047887 */ /* 0x000fe40008800000 */
[----:B------:R-:W-:-:S02]  /*10e0*/  UISETP.NE.AND UP1, UPT, UR63, 0x4, UPT ;  /* 0x000000043f00788c */ /* 0x000fc4000bf25270 */
[----:B------:R-:W-:Y:S02]  /*10f0*/  USEL UR7, URZ, 0x8, UP0 ;  /* 0x00000008ff077887 */ /* 0x000fe40008000000 */
[----:B------:R-:W-:Y:S02]  /*1100*/  UISETP.NE.AND UP0, UPT, UR63, 0x5, UPT ;  /* 0x000000053f00788c */ /* 0x000fe4000bf05270 */
[----:B------:R-:W-:Y:S02]  /*1110*/  USEL UR6, URZ, 0x10, UP1 ;  /* 0x00000010ff067887 */ /* 0x000fe40008800000 */
[----:B------:R-:W-:Y:S02]  /*1120*/  UISETP.NE.AND UP1, UPT, UR63, 0x6, UPT ;  /* 0x000000063f00788c */ /* 0x000fe4000bf25270 */
[----:B------:R-:W-:Y:S02]  /*1130*/  USEL UR11, URZ, 0x20, UP0 ;  /* 0x00000020ff0b7887 */ /* 0x000fe40008000000 */
[----:B------:R-:W-:-:S02]  /*1140*/  UISETP.NE.AND UP0, UPT, UR63, 0x7, UPT ;  /* 0x000000073f00788c */ /* 0x000fc4000bf05270 */
[----:B------:R-:W-:Y:S02]  /*1150*/  USEL UR12, URZ, 0x40, UP1 ;  /* 0x00000040ff0c7887 */ /* 0x000fe40008800000 */
[----:B------:R-:W-:Y:S02]  /*1160*/  UISETP.NE.AND UP1, UPT, UR63, URZ, UPT ;  /* 0x000000ff3f00728c */ /* 0x000fe4000bf25270 */
[----:B------:R-:W-:Y:S02]  /*1170*/  USEL UR13, URZ, 0x80, UP0 ;  /* 0x00000080ff0d7887 */ /* 0x000fe40008000000 */
[----:B------:R-:W-:Y:S02]  /*1180*/  UISETP.NE.AND UP0, UPT, UR8, URZ, UPT ;  /* 0x000000ff0800728c */ /* 0x000fe4000bf05270 */
[----:B------:R-:W-:Y:S02]  /*1190*/  UISETP.EQ.OR UP1, UPT, UR8, URZ, !UP1 ;  /* 0x000000ff0800728c */ /* 0x000fe4000cf22670 */
[----:B------:R-:W-:-:S02]  /*11a0*/  USEL UR9, UR5, 0x2, UP0 ;  /* 0x0000000205097887 */ /* 0x000fc40008000000 */
[----:B------:R-:W-:Y:S02]  /*11b0*/  USEL UR4, UR4, 0x4, UP0 ;  /* 0x0000000404047887 */ /* 0x000fe40008000000 */
[----:B------:R-:W-:Y:S02]  /*11c0*/  USEL UR5, URZ, 0x1, !UP1 ;  /* 0x00000001ff057887 */ /* 0x000fe4000c800000 */
[----:B------:R-:W-:Y:S02]  /*11d0*/  USEL UR10, UR7, 0x8, UP0 ;  /* 0x00000008070a7887 */ /* 0x000fe40008000000 */
[----:B------:R-:W-:Y:S02]  /*11e0*/  USEL UR8, UR6, 0x10, UP0 ;  /* 0x0000001006087887 */ /* 0x000fe40008000000 */
[----:B------:R-:W-:Y:S02]  /*11f0*/  UIADD3 UR4, UPT, UPT, UR4, UR9, UR5 ;  /* 0x0000000904047290 */ /* 0x000fe4000fffe005 */
[----:B------:R-:W-:-:S02]  /*1200*/  USEL UR7, UR11, 0x20, UP0 ;  /* 0x000000200b077887 */ /* 0x000fc40008000000 */
[----:B------:R-:W-:Y:S02]  /*1210*/  USEL UR6, UR12, 0x40, UP0 ;  /* 0x000000400c067887 */ /* 0x000fe40008000000 */
[----:B------:R-:W-:Y:S02]  /*1220*/  UIADD3 UR4, UPT, UPT, UR8, UR10, UR4 ;  /* 0x0000000a08047290 */ /* 0x000fe4000fffe004 */
[----:B------:R-:W-:Y:S02]  /*1230*/  USEL UR5, UR13, 0x80, UP0 ;  /* 0x000000800d057887 */ /* 0x000fe40008000000 */
[----:B------:R-:W-:-:S04]  /*1240*/  UIADD3 UR4, UPT, UPT, UR6, UR7, UR4 ;  /* 0x0000000706047290 */ /* 0x000fc8000fffe004 */
[----:B------:R-:W-:-:S06]  /*1250*/  UIADD3 UR4, UPT, UPT, UR4, UR5, URZ ;  /* 0x0000000504047290 */ /* 0x000fcc000fffe0ff */
[----:B------:R-:W-:Y:S02]  /*1260*/  MOV R2, UR4 ;  /* 0x0000000400027c02 */ /* 0x000fe40008000f00 */
.L_x_17:
[----:B------:R-:W-:Y:S05]  /*1270*/  BRA.U !UP2, `(.L_x_18) ;  /* 0x000000010ad47547 */ /* 0x000fea000b800000 */
[----:B------:R-:W1:Y:S01]  /*1280*/  LDCU.128 UR12, c[0x0][0xb10] ;  /* 0x00016200ff0c77ac */ /* 0x000e620008000c00 */
[----:B------:R-:W2:Y:S01]  /*1290*/  LDCU UR6, c[0x0][0x370] ;  /* 0x00006e00ff0677ac */ /* 0x000ea20008000800 */
[----:B------:R-:W3:Y:S01]  /*12a0*/  LDCU UR5, c[0x0][0x374] ;  /* 0x00006e80ff0577ac */ /* 0x000ee20008000800 */
[----:B------:R-:W4:Y:S01]  /*12b0*/  LDCU UR26, c[0x0][0xb0c] ;  /* 0x00016180ff1a77ac */ /* 0x000f220008000800 */
[----:B------:R-:W4:Y:S01]  /*12c0*/  LDCU UR4, c[0x0][0xb20] ;  /* 0x00016400ff0477ac */ /* 0x000f220008000800 */
[----:B------:R-:W4:Y:S01]  /*12d0*/  LDCU.64 UR8, c[0x0][0xb28] ;  /* 0x00016500ff0877ac */ /* 0x000f220008000a00 */
[----:B-1----:R-:W-:Y:S02]  /*12e0*/  UISETP.NE.AND UP0, UPT, UR14, 0x1, UPT ;  /* 0x000000010e00788c */ /* 0x002fe4000bf05270 */
[----:B---3--:R-:W-:Y:S02]  /*12f0*/  UIMAD.WIDE.U32 UR10, UR5, UR15, URZ ;  /* 0x0000000f050a72a5 */ /* 0x008fe4000f8e00ff */
[----:B--2---:R-:W-:-:S02]  /*1300*/  UIMAD.WIDE.U32 UR22, UR6, UR12, URZ ;  /* 0x0000000c061672a5 */ /* 0x004fc4000f8e00ff */
[----:B----4-:R-:W-:Y:S02]  /*1310*/  UISETP.NE.AND UP1, UPT, UR26, 0x1, UPT ;  /* 0x000000011a00788c */ /* 0x010fe4000bf25270 */
[----:B------:R-:W-:Y:S01]  /*1320*/  UISETP.NE.AND UP2, UPT, UR21, 0x1, UPT ;  /* 0x000000011500788c */ /* 0x000fe2000bf45270 */
[----:B------:R-:W-:Y:S02]  /*1330*/  UMOV UR10, UR11 ;  /* 0x0000000b000a7c82 */ /* 0x000fe40008000000 */
[----:B------:R-:W-:Y:S01]  /*1340*/  UMOV UR22, UR23 ;  /* 0x0000001700167c82 */ /* 0x000fe20008000000 */
[----:B------:R-:W-:Y:S02]  /*1350*/  @UP0 USHF.R.U32.HI UR5, URZ, UR4, UR10 ;  /* 0x00000004ff050299 */ /* 0x000fe4000801160a */
[----:B------:R-:W-:Y:S02]  /*1360*/  UIMAD.WIDE.U32 UR24, UR20, UR15, URZ ;  /* 0x0000000f141872a5 */ /* 0x000fe4000f8e00ff */
[----:B------:R-:W-:-:S02]  /*1370*/  UIMAD.WIDE.U32 UR10, UR5, UR8, URZ ;  /* 0x00000008050a72a5 */ /* 0x000fc4000f8e00ff */
[----:B------:R-:W-:Y:S02]  /*1380*/  @UP1 USHF.R.U32.HI UR6, URZ, UR13, UR22 ;  /* 0x0000000dff061299 */ /* 0x000fe40008011616 */
[----:B------:R-:W-:Y:S02]  /*1390*/  UIMAD.WIDE.U32 UR18, UR16, UR12, URZ ;  /* 0x0000000c101272a5 */ /* 0x000fe4000f8e00ff */
[----:B------:R-:W-:Y:S01]  /*13a0*/  UIMAD.WIDE.U32 UR22, UR6, UR8, URZ ;  /* 0x00000008061672a5 */ /* 0x000fe2000f8e00ff */
[----:B------:R-:W-:Y:S01]  /*13b0*/  UMOV UR24, UR25 ;  /* 0x0000001900187c82 */ /* 0x000fe20008000000 */
[----:B------:R-:W-:Y:S01]  /*13c0*/  UMOV UR10, UR11 ;  /* 0x0000000b000a7c82 */ /* 0x000fe20008000000 */
[----:B------:R-:W-:Y:S02]  /*13d0*/  USHF.R.U32.HI UR24, URZ, UR4, UR24 ;  /* 0x00000004ff187299 */ /* 0x000fe40008011618 */
[----:B------:R-:W-:Y:S02]  /*13e0*/  @UP2 USHF.R.U32.HI UR5, URZ, UR9, UR10 ;  /* 0x00000009ff052299 */ /* 0x000fe4000801160a */
[----:B------:R-:W-:Y:S01]  /*13f0*/  UMOV UR7, UR23 ;  /* 0x0000001700077c82 */ /* 0x000fe20008000000 */
[----:B------:R-:W-:Y:S01]  /*1400*/  UMOV UR18, UR19 ;  /* 0x0000001300127c82 */ /* 0x000fe20008000000 */
[----:B------:R-:W-:-:S02]  /*1410*/  @UP2 USHF.R.U32.HI UR6, URZ, UR9, UR7 ;  /* 0x00000009ff062299 */ /* 0x000fc40008011607 */
[----:B------:R-:W-:Y:S02]  /*1420*/  USHF.R.U32.HI UR13, URZ, UR13, UR18 ;  /* 0x0000000dff0d7299 */ /* 0x000fe40008011612 */
[----:B------:R-:W-:Y:S02]  /*1430*/  USEL UR4, UR20, UR24, !UP0 ;  /* 0x0000001814047287 */ /* 0x000fe4000c000000 */
[----:B------:R-:W-:Y:S02]  /*1440*/  UIMAD UR7, UR5, UR21, URZ ;  /* 0x00000015050772a4 */ /* 0x000fe4000f8e02ff */
[----:B------:R-:W-:Y:S02]  /*1450*/  USEL UR5, UR16, UR13, !UP1 ;  /* 0x0000000d10057287 */ /* 0x000fe4000c800000 */
[----:B------:R-:W-:Y:S02]  /*1460*/  UIMAD UR12, UR6, UR21, URZ ;  /* 0x00000015060c72a4 */ /* 0x000fe4000f8e02ff */
[----:B------:R-:W-:-:S02]  /*1470*/  UISETP.GE.AND UP0, UPT, UR4, UR7, UPT ;  /* 0x000000070400728c */ /* 0x000fc4000bf06270 */
[----:B------:R-:W-:Y:S02]  /*1480*/  UIMAD.WIDE.U32 UR10, UR4, UR8, URZ ;  /* 0x00000008040a72a5 */ /* 0x000fe4000f8e00ff */
[----:B------:R-:W-:Y:S02]  /*1490*/  UISETP.GE.OR UP0, UPT, UR5, UR12, UP0 ;  /* 0x0000000c0500728c */ /* 0x000fe40008706670 */
[----:B------:R-:W-:Y:S02]  /*14a0*/  UIMAD.WIDE.U32 UR12, UR5, UR8, URZ ;  /* 0x00000008050c72a5 */ /* 0x000fe4000f8e00ff */
[----:B------:R-:W-:Y:S01]  /*14b0*/  UIADD3 UR10, UPT, UPT, -UR4, URZ, URZ ;  /* 0x000000ff040a7290 */ /* 0x000fe2000fffe1ff */
[----:B------:R-:W-:Y:S01]  /*14c0*/  UMOV UR8, UR11 ;  /* 0x0000000b00087c82 */ /* 0x000fe20008000000 */
[----:B------:R-:W-:Y:S02]  /*14d0*/  UIADD3 UR11, UPT, UPT, -UR5, URZ, URZ ;  /* 0x000000ff050b7290 */ /* 0x000fe4000fffe1ff */
[----:B------:R-:W-:-:S03]  /*14e0*/  USHF.R.U32.HI UR8, URZ, UR9, UR8 ;  /* 0x00000009ff087299 */ /* 0x000fc60008011608 */
[----:B------:R-:W-:Y:S01]  /*14f0*/  @!UP0 UMOV UR7, UR13 ;  /* 0x0000000d00078c82 */ /* 0x000fe20008000000 */
[----:B------:R-:W-:Y:S02]  /*1500*/  UIMAD UR20, UR14, UR10, UR20 ;  /* 0x0000000a0e1472a4 */ /* 0x000fe4000f8e0214 */
[----:B------:R-:W-:Y:S02]  /*1510*/  USEL UR8, UR4, UR8, !UP2 ;  /* 0x0000000804087287 */ /* 0x000fe4000d000000 */
[----:B------:R-:W-:Y:S02]  /*1520*/  @!UP0 USHF.R.U32.HI UR7, URZ, UR9, UR7 ;  /* 0x00000009ff078299 */ /* 0x000fe40008011607 */
[----:B------:R-:W-:Y:S02]  /*1530*/  UIADD3 UR9, UPT, UPT, -UR8, URZ, URZ ;  /* 0x000000ff08097290 */ /* 0x000fe4000fffe1ff */
[----:B------:R-:W-:Y:S02]  /*1540*/  @!UP0 USEL UR7, UR5, UR7, !UP2 ;  /* 0x0000000705078287 */ /* 0x000fe4000d000000 */
[----:B------:R-:W-:-:S02]  /*1550*/  UIMAD UR9, UR21, UR9, UR4 ;  /* 0x00000009150972a4 */ /* 0x000fc4000f8e0204 */
[----:B------:R-:W-:Y:S02]  /*1560*/  @!UP0 UIADD3 UR8, UPT, UPT, UR8, -UR7, URZ ;  /* 0x8000000708088290 */ /* 0x000fe4000fffe0ff */
[----:B------:R-:W-:Y:S02]  /*1570*/  @!UP0 UIMAD UR6, UR9, UR6, UR7 ;  /* 0x00000006090682a4 */ /* 0x000fe4000f8e0207 */
[----:B------:R-:W-:Y:S02]  /*1580*/  @!UP0 UIMAD UR4, UR8, UR21, UR5 ;  /* 0x00000015080482a4 */ /* 0x000fe4000f8e0205 */
[----:B------:R-:W-:Y:S02]  /*1590*/  UIMAD UR16, UR26, UR11, UR16 ;  /* 0x0000000b1a1072a4 */ /* 0x000fe4000f8e0210 */
[----:B------:R-:W-:Y:S01]  /*15a0*/  UIMAD UR20, UR4, UR14, UR20 ;  /* 0x0000000e041472a4 */ /* 0x000fe2000f8e0214 */
[----:B------:R-:W-:Y:S02]  /*15b0*/  @!UP0 UMOV UR5, UR6 ;  /* 0x0000000600058c82 */ /* 0x000fe40008000000 */
[----:B------:R-:W-:-:S12]  /*15c0*/  UIMAD UR16, UR5, UR26, UR16 ;  /* 0x0000001a051072a4 */ /* 0x000fd8000f8e0210 */
.L_x_18:
[----:B------:R-:W-:Y:S02]  /*15d0*/  UISETP.NE.AND UP1, UPT, UR27, 0x1, UPT ;  /* 0x000000011b00788c */ /* 0x000fe4000bf25270 */
[----:B------:R-:W-:Y:S02]  /*15e0*/  UISETP.NE.AND UP0, UPT, UR17, 0x2, UPT ;  /* 0x000000021100788c */ /* 0x000fe4000bf05270 */
[----:B------:R-:W-:-:S05]  /*15f0*/  ULOP3.LUT UR29, UR29, 0x1c00, URZ, 0xc0, !UPT ;  /* 0x00001c001d1d7892 */ /* 0x000fca000f8ec0ff */
[----:B------:R-:W-:Y:S07]  /*1600*/  BRA.U UP1, `(.L_x_19) ;  /* 0x0000000101447547 */ /* 0x000fee000b800000 */
[----:B------:R-:W1:Y:S01]  /*1610*/  LDCU.128 UR8, c[0x0][0xb10] ;  /* 0x00016200ff0877ac */ /* 0x000e620008000c00 */
[----:B------:R-:W2:Y:S01]  /*1620*/  LDCU UR12, c[0x0][0xb0c] ;  /* 0x00016180ff0c77ac */ /* 0x000ea20008000800 */
[----:B------:R-:W3:Y:S01]  /*1630*/  LDCU UR13, c[0x0][0xb20] ;  /* 0x00016400ff0d77ac */ /* 0x000ee20008000800 */
[----:B-1----:R-:W-:Y:S02]  /*1640*/  UIMAD.WIDE.U32 UR6, UR16, UR8, URZ ;  /* 0x00000008100672a5 */ /* 0x002fe4000f8e00ff */
[----:B------:R-:W-:Y:S02]  /*1650*/  UIMAD.WIDE.U32 UR4, UR20, UR11, URZ ;  /* 0x0000000b140472a5 */ /* 0x000fe4000f8e00ff */
[----:B--2---:R-:W-:Y:S02]  /*1660*/  UISETP.NE.AND UP2, UPT, UR12, 0x1, UPT ;  /* 0x000000010c00788c */ /* 0x004fe4000bf45270 */
[----:B------:R-:W-:Y:S01]  /*1670*/  UISETP.NE.AND UP1, UPT, UR10, 0x1, UPT ;  /* 0x000000010a00788c */ /* 0x000fe2000bf25270 */
[----:B------:R-:W-:-:S02]  /*1680*/  UMOV UR6, UR7 ;  /* 0x0000000700067c82 */ /* 0x000fc40008000000 */
[----:B------:R-:W-:Y:S01]  /*1690*/  UMOV UR4, UR5 ;  /* 0x0000000500047c82 */ /* 0x000fe20008000000 */
[----:B------:R-:W-:Y:S02]  /*16a0*/  USHF.R.U32.HI UR6, URZ, UR9, UR6 ;  /* 0x00000009ff067299 */ /* 0x000fe40008011606 */
[----:B---3--:R-:W-:Y:S02]  /*16b0*/  USHF.R.U32.HI UR4, URZ, UR13, UR4 ;  /* 0x0000000dff047299 */ /* 0x008fe40008011604 */
[----:B------:R-:W-:Y:S02]  /*16c0*/  USEL UR5, UR16, UR6, !UP2 ;  /* 0x0000000610057287 */ /* 0x000fe4000d000000 */
[----:B------:R-:W-:-:S04]  /*16d0*/  USEL UR4, UR20, UR4, !UP1 ;  /* 0x0000000414047287 */ /* 0x000fc8000c800000 */
[----:B------:R-:W-:Y:S02]  /*16e0*/  UIADD3 UR6, UPT, UPT, UR5, -UR4, URZ ;  /* 0x8000000405067290 */ /* 0x000fe4000fffe0ff */
[----:B------:R-:W-:Y:S02]  /*16f0*/  UIADD3 UR4, UPT, UPT, -UR5, UR4, URZ ;  /* 0x0000000405047290 */ /* 0x000fe4000fffe1ff */
[----:B------:R-:W-:Y:S02]  /*1700*/  UIMAD UR20, UR6, UR10, UR20 ;  /* 0x0000000a061472a4 */ /* 0x000fe4000f8e0214 */
[----:B------:R-:W-:-:S12]  /*1710*/  UIMAD UR16, UR4, UR12, UR16 ;  /* 0x0000000c041072a4 */ /* 0x000fd8000f8e0210 */
.L_x_19:
[----:B------:R-:W-:Y:S05]  /*1720*/  BRA.U !UP5, `(.L_x_20) ;  /* 0x000000010d0c7547 */ /* 0x000fea000b800000 */
[----:B------:R-:W-:Y:S01]  /*1730*/  UCGABAR_WAIT ;  /* 0x0000000000007dc7 */ /* 0x000fe20008000000 */
[----:B------:R-:W-:Y:S01]  /*1740*/  CCTL.IVALL ;  /* 0x00000000ff00798f */ /* 0x000fe20002000000 */
[----:B------:R-:W-:Y:S05]  /*1750*/  BRA `(.L_x_21) ;  /* 0x0000000000047947 */ /* 0x000fea0003800000 */
.L_x_20:
[----:B------:R-:W-:Y:S06]  /*1760*/  BAR.SYNC.DEFER_BLOCKING 0x0 ;  /* 0x0000000000007b1d */ /* 0x000fec0000010000 */
.L_x_21:
[----:B------:R-:W-:Y:S05]  /*1770*/  BRA.U UP0, `(.L_x_22) ;  /* 0x0000001100d47547 */ /* 0x000fea000b800000 */
[----:B------:R-:W1:Y:S01]  /*1780*/  LDCU UR6, c[0x0][0x38c] ;  /* 0x00007180ff0677ac */ /* 0x000e620008000800 */
[----:B------:R-:W-:Y:S01]  /*1790*/  PLOP3.LUT P1, PT, PT, PT, UP3, 0x80, 0x8 ;  /* 0x000000000008781c */ /* 0x000fe20003f2f038 */
[----:B------:R-:W-:Y:S01]  /*17a0*/  IMAD.MOV.U32 R12, RZ, RZ, 0x1 ;  /* 0x00000001ff0c7424 */ /* 0x000fe200078e00ff */
[----:B------:R-:W-:Y:S01]  /*17b0*/  ISETP.EQ.OR P2, PT, R0, RZ, P3 ;  /* 0x000000ff0000720c */ /* 0x000fe20001f42670 */
[----:B------:R-:W-:Y:S01]  /*17c0*/  UISETP.NE.AND UP1, UPT, UR17, URZ, UPT ;  /* 0x000000ff1100728c */ /* 0x000fe2000bf25270 */
[----:B------:R-:W-:Y:S02]  /*17d0*/  PLOP3.LUT P1, PT, P1, PT, PT, 0x8, 0x80 ;  /* 0x000000000080781c */ /* 0x000fe40000f2e170 */
[----:B------:R-:W-:Y:S01]  /*17e0*/  CS2R R10, SRZ ;  /* 0x00000000000a7805 */ /* 0x000fe2000001ff00 */
[----:B------:R-:W-:Y:S01]  /*17f0*/  IMAD.MOV.U32 R9, RZ, RZ, RZ ;  /* 0x000000ffff097224 */ /* 0x000fe200078e00ff */
[----:B------:R-:W2:Y:S01]  /*1800*/  LDCU UR41, c[0x0][0x370] ;  /* 0x00006e00ff2977ac */ /* 0x000ea20008000800 */
[----:B------:R-:W-:Y:S01]  /*1810*/  IMAD.MOV.U32 R8, RZ, RZ, 0x1 ;  /* 0x00000001ff087424 */ /* 0x000fe200078e00ff */
[----:B------:R-:W-:Y:S01]  /*1820*/  USEL UR30, UR45, 0x2, UP1 ;  /* 0x000000022d1e7887 */ /* 0x000fe20008800000 */
[----:B------:R-:W3:Y:S01]  /*1830*/  LDCU.64 UR38, c[0x0][0x348] ;  /* 0x00006900ff2677ac */ /* 0x000ee20008000a00 */
[----:B-1----:R-:W-:-:S02]  /*1840*/  UIADD3 UR5, UPT, UPT, UR6, 0x3f, URZ ;  /* 0x0000003f06057890 */ /* 0x002fc4000fffe0ff */
[----:B------:R-:W-:Y:S02]  /*1850*/  USHF.R.U32.HI UR46, URZ, 0x6, UR29 ;  /* 0x00000006ff2e7899 */ /* 0x000fe4000801161d */
[----:B------:R-:W-:Y:S02]  /*1860*/  USHF.R.S32.HI UR4, URZ, 0x1f, UR5 ;  /* 0x0000001fff047899 */ /* 0x000fe40008011405 */
[----:B------:R-:W-:Y:S02]  /*1870*/  UIADD3 UR48, UPT, UPT, UR6, 0x7e, URZ ;  /* 0x0000007e06307890 */ /* 0x000fe4000fffe0ff */
[----:B------:R-:W-:Y:S01]  /*1880*/  ULEA.HI UR4, UR4, UR5, URZ, 0x6 ;  /* 0x0000000504047291 */ /* 0x000fe2000f8f30ff */
[----:B------:R-:W1:Y:S03]  /*1890*/  LDCU UR40, c[0x0][0x374] ;  /* 0x00006e80ff2877ac */ /* 0x000e660008000800 */
[----:B------:R-:W-:-:S02]  /*18a0*/  USHF.R.S32.HI UR44, URZ, 0x6, UR4 ;  /* 0x00000006ff2c7899 */ /* 0x000fc40008011404 */
[----:B------:R-:W-:Y:S02]  /*18b0*/  UIADD3 UR4, UPT, UPT, UR6, -0x1, URZ ;  /* 0xffffffff06047890 */ /* 0x000fe4000fffe0ff */
[----:B------:R-:W-:Y:S02]  /*18c0*/  UISETP.LT.U32.AND UP0, UPT, UR44, 0x3, UPT ;  /* 0x000000032c00788c */ /* 0x000fe4000bf01070 */
[----:B------:R-:W-:Y:S02]  /*18d0*/  UISETP.GE.U32.AND UP2, UPT, UR4, -0x7f, UPT ;  /* 0xffffff810400788c */ /* 0x000fe4000bf46070 */
[----:B------:R-:W-:Y:S01]  /*18e0*/  USEL UR43, UR44, 0x3, UP0 ;  /* 0x000000032c2b7887 */ /* 0x000fe20008000000 */
[----:B------:R-:W-:-:S03]  /*18f0*/  UMOV UR15, URZ ;  /* 0x000000ff000f7c82 */ /* 0x000fc60008000000 */
[----:B------:R-:W-:Y:S02]  /*1900*/  UIADD3 UR21, UPT, UPT, UR43, -0x1, URZ ;  /* 0xffffffff2b157890 */ /* 0x000fe4000fffe0ff */
[----:B------:R-:W-:-:S03]  /*1910*/  UIADD3 UR45, UPT, UPT, UR44, -UR43, URZ ;  /* 0x8000002b2c2d7290 */ /* 0x000fc6000fffe0ff */
[----:B------:R-:W-:-:S04]  /*1920*/  @UP2 UIADD3 UR21, UPT, UPT, UR43, URZ, URZ ;  /* 0x000000ff2b152290 */ /* 0x000fc8000fffe0ff */
[----:B-123--:R-:W-:-:S12]  /*1930*/  UIADD3 UR21, UPT, UPT, UR21, 0x1, URZ ;  /* 0x0000000115157890 */ /* 0x00efd8000fffe0ff */
.L_x_42:
[----:B------:R-:W-:Y:S01]  /*1940*/  UISETP.NE.AND UP0, UPT, UR47, URZ, UPT ;  /* 0x000000ff2f00728c */ /* 0x000fe2000bf05270 */
[----:B-1----:R-:W1:Y:S08]  /*1950*/  S2UR UR47, SR_CgaCtaId ;  /* 0x00000000002f79c3 */ /* 0x002e700000008800 */
[----:B------:R-:W-:Y:S05]  /*1960*/  BRA.U UP0, `(.L_x_23) ;  /* 0x0000000100347547 */ /* 0x000fea000b800000 */
[----:B------:R-:W2:Y:S01]  /*1970*/  S2R R0, SR_CgaCtaId ;  /* 0x0000000000007919 */ /* 0x000ea20000008800 */
[----:B------:R-:W-:Y:S02]  /*1980*/  MOV R3, 0x400 ;  /* 0x0000040000037802 */ /* 0x000fe40000000f00 */
[----:B------:R-:W-:Y:S02]  /*1990*/  SHF.L.U32 R2, R8, 0x1f, RZ ;  /* 0x0000001f08027819 */ /* 0x000fe400000006ff */
[----:B--2---:R-:W-:-:S05]  /*19a0*/  LEA R0, R0, R3, 0x18 ;  /* 0x0000000300007211 */ /* 0x004fca00078ec0ff */
[----:B------:R-:W-:-:S04]  /*19b0*/  IMAD R3, R9, 0x8, R0 ;  /* 0x0000000809037824 */ /* 0x000fc800078e0200 */
[----:B------:R-:W2:Y:S02]  /*19c0*/  SYNCS.PHASECHK.TRANS64.TRYWAIT P0, [R3+URZ+0xf0], R2 ;  /* 0x0000f002030075a7 */ /* 0x000ea400080011ff */
[----:B--2---:R-:W-:Y:S05]  /*19d0*/  @!P0 BRA `(.L_x_24) ;  /* 0x0000007800e08947 */ /* 0x004fea0003800000 */
.L_x_137:
[----:B------:R-:W-:Y:S01]  /*19e0*/  VIADD R9, R9, 0x1 ;  /* 0x0000000109097836 */ /* 0x000fe20000000000 */
[----:B------:R2:W-:Y:S04]  /*19f0*/  SYNCS.ARRIVE.TRANS64.A1T0 RZ, [R3+URZ+0xe0], RZ ;  /* 0x0000e0ff03ff79a7 */ /* 0x0005e800081000ff */
[----:B------:R-:W-:-:S04]  /*1a00*/  ISETP.NE.AND P0, PT, R9, 0x2, PT ;  /* 0x000000020900780c */ /* 0x000fc80003f05270 */
[----:B------:R-:W-:Y:S02]  /*1a10*/  SEL R9, R9, RZ, P0 ;  /* 0x000000ff09097207 */ /* 0x000fe40000000000 */
[----:B--2---:R-:W-:-:S04]  /*1a20*/  SEL R3, RZ, 0x1, P0 ;  /* 0x00000001ff037807 */ /* 0x004fc80000000000 */
[----:B------:R-:W-:-:S07]  /*1a30*/  LOP3.LUT R8, R8, R3, RZ, 0x3c, !PT ;  /* 0x0000000308087212 */ /* 0x000fce00078e3cff */
.L_x_23:
[----:B------:R-:W-:Y:S01]  /*1a40*/  UMOV UR13, 0x400 ;  /* 0x00000400000d7882 */ /* 0x000fe20000000000 */
[----:B------:R-:W-:Y:S01]  /*1a50*/  SHF.L.U32 R0, R12, 0x1f, RZ ;  /* 0x0000001f0c007819 */ /* 0x000fe200000006ff */
[----:B-1----:R-:W-:Y:S02]  /*1a60*/  ULEA UR13, UR47, UR13, 0x18 ;  /* 0x0000000d2f0d7291 */ /* 0x002fe4000f8ec0ff */
[----:B------:R-:W-:Y:S02]  /*1a70*/  UISETP.GE.U32.AND UP0, UPT, UR48, 0x7f, UPT ;  /* 0x0000007f3000788c */ /* 0x000fe4000bf06070 */
[----:B------:R-:W-:Y:S02]  /*1a80*/  ULEA UR4, UR15, UR13, 0x3 ;  /* 0x0000000d0f047291 */ /* 0x000fe4000f8e18ff */
[----:B------:R-:W-:Y:S02]  /*1a90*/  USHF.L.U32 UR18, UR20, 0x7, URZ ;  /* 0x0000000714127899 */ /* 0x000fe400080006ff */
[----:B------:R-:W-:Y:S01]  /*1aa0*/  ULEA UR35, UR16, UR46, 0x7 ;  /* 0x0000002e10237291 */ /* 0x000fe2000f8e38ff */
[----:B------:R-:W-:-:S04]  /*1ab0*/  UMOV UR7, URZ ;  /* 0x000000ff00077c82 */ /* 0x000fc80008000000 */
[----:B------:R1:W2:Y:S01]  /*1ac0*/  SYNCS.PHASECHK.TRANS64.TRYWAIT P0, [UR4+0x18], R0 ;  /* 0x00001800ff0075a7 */ /* 0x0002a20008001104 */
[----:B------:R-:W-:Y:S06]  /*1ad0*/  BRA.U !UP0, `(.L_x_25) ;  /* 0x0000000108d87547 */ /* 0x000fec000b800000 */
[----:B------:R-:W-:Y:S01]  /*1ae0*/  UIADD3 UR10, UPT, UPT, UR18, 0x40, URZ ;  /* 0x00000040120a7890 */ /* 0x000fe2000fffe0ff */
[----:B------:R-:W-:Y:S01]  /*1af0*/  UMOV UR14, URZ ;  /* 0x000000ff000e7c82 */ /* 0x000fe20008000000 */
[----:B------:R-:W-:-:S10]  /*1b00*/  UMOV UR4, UR15 ;  /* 0x0000000f00047c82 */ /* 0x000fd40008000000 */
.L_x_31:
[----:B------:R-:W-:Y:S01]  /*1b10*/  ULEA UR33, UR4, UR13, 0x3 ;  /* 0x0000000d04217291 */ /* 0x000fe2000f8e18ff */
[----:B--2---:R-:W-:Y:S01]  /*1b20*/  @!P3 MOV R2, 0x8000 ;  /* 0x000080000002b802 */ /* 0x004fe20000000f00 */
[----:B--234-:R-:W-:Y:S10]  /*1b30*/  @P0 BRA `(.L_x_26) ;  /* 0x00000000000c0947 */ /* 0x01cff40003800000 */
[----:B------:R-:W-:-:S04]  /*1b40*/  SHF.L.U32 R3, R12, 0x1f, RZ ;  /* 0x0000001f0c037819 */ /* 0x000fc800000006ff */
[----:B------:R-:W2:Y:S02]  /*1b50*/  SYNCS.PHASECHK.TRANS64.TRYWAIT P0, [UR33+0x18], R3 ;  /* 0x00001803ff0075a7 */ /* 0x000ea40008001121 */
[----:B--2---:R-:W-:Y:S05]  /*1b60*/  @!P0 BRA `(.L_x_27) ;  /* 0x0000007800908947 */ /* 0x004fea0003800000 */
.L_x_26:
[----:B------:R2:W-:Y:S01]  /*1b70*/  @!P3 SYNCS.ARRIVE.TRANS64 RZ, [UR33], R2 ;  /* 0x00000002ffffb9a7 */ /* 0x0005e20008000021 */
[----:B------:R-:W-:-:S04]  /*1b80*/  ULOP3.LUT UR5, UR30, 0x2, URZ, 0xfc, !UPT ;  /* 0x000000021e057892 */ /* 0x000fc8000f8efcff */
[----:B------:R-:W-:-:S09]  /*1b90*/  UISETP.NE.AND UP0, UPT, UR5, 0x2, UPT ;  /* 0x000000020500788c */ /* 0x000fd2000bf05270 */
[----:B------:R-:W-:Y:S05]  /*1ba0*/  BRA.U UP0, `(.L_x_28) ;  /* 0x0000000100047547 */ /* 0x000fea000b800000 */
[----:B------:R-:W-:Y:S05]  /*1bb0*/  BPT.TRAP 0x1 ;  /* 0x000000040000795c */ /* 0x000fea0000300000 */
.L_x_28:
[----:B------:R-:W-:Y:S04]  /*1bc0*/  BSSY.RECONVERGENT B0, `(.L_x_29) ;  /* 0x0000003000007945 */ /* 0x000fe80003800200 */
[----:B------:R-:W-:Y:S05]  /*1bd0*/  @P2 BRA `(.L_x_30) ;  /* 0x0000000000042947 */ /* 0x000fea0003800000 */
[----:B------:R-:W-:Y:S05]  /*1be0*/  BPT.TRAP 0x1 ;  /* 0x000000040000795c */ /* 0x000fea0000300000 */
.L_x_30:
[----:B------:R-:W-:Y:S05]  /*1bf0*/  BSYNC.RECONVERGENT B0 ;  /* 0x0000000000007941 */ /* 0x000fea0003800200 */
.L_x_29:
[----:B------:R-:W-:Y:S02]  /*1c00*/  UIADD3 UR5, UPT, UPT, UR4, 0x1, URZ ;  /* 0x0000000104057890 */ /* 0x000fe4000fffe0ff */
[----:B------:R-:W-:Y:S02]  /*1c10*/  USHF.L.U32 UR4, UR4, 0xe, URZ ;  /* 0x0000000e04047899 */ /* 0x000fe400080006ff */
[----:B------:R-:W-:Y:S02]  /*1c20*/  UISETP.NE.AND UP0, UPT, UR5, 0x3, UPT ;  /* 0x000000030500788c */ /* 0x000fe4000bf05270 */
[----:B------:R-:W-:Y:S02]  /*1c30*/  USHF.L.U32 UR34, UR14, 0x6, URZ ;  /* 0x000000060e227899 */ /* 0x000fe400080006ff */
[----:B------:R-:W-:Y:S02]  /*1c40*/  USEL UR6, URZ, 0x1, UP0 ;  /* 0x00000001ff067887 */ /* 0x000fe40008000000 */
[----:B------:R-:W-:-:S02]  /*1c50*/  USEL UR15, UR5, URZ, UP0 ;  /* 0x000000ff050f7287 */ /* 0x000fc40008000000 */
[----:B------:R-:W-:Y:S02]  /*1c60*/  UIADD3 UR14, UPT, UPT, UR14, 0x1, URZ ;  /* 0x000000010e0e7890 */ /* 0x000fe4000fffe0ff */
[----:B------:R-:W-:Y:S01]  /*1c70*/  LOP3.LUT R12, R12, UR6, RZ, 0x3c, !PT ;  /* 0x000000060c0c7c12 */ /* 0x000fe2000f8e3cff */
[----:B------:R-:W-:Y:S02]  /*1c80*/  UIADD3 UR6, UP0, UPT, UR38, 0x180, URZ ;  /* 0x0000018026067890 */ /* 0x000fe4000ff1e0ff */
[----:B------:R-:W-:Y:S01]  /*1c90*/  UIADD3 UR22, UP1, UPT, UR38, 0x80, URZ ;  /* 0x0000008026167890 */ /* 0x000fe2000ff3e0ff */
[----:B-1----:R-:W-:Y:S01]  /*1ca0*/  SHF.L.U32 R0, R12, 0x1f, RZ ;  /* 0x0000001f0c007819 */ /* 0x002fe200000006ff */
[----:B------:R-:W-:Y:S02]  /*1cb0*/  ULEA UR32, UR29, UR4, 0x1 ;  /* 0x000000041d207291 */ /* 0x000fe4000f8e08ff */
[----:B------:R-:W-:Y:S02]  /*1cc0*/  ULEA UR5, UR15, UR13, 0x3 ;  /* 0x0000000d0f057291 */ /* 0x000fe4000f8e18ff */
[----:B------:R-:W-:-:S02]  /*1cd0*/  UIADD3 UR4, UPT, UPT, UR13, UR4, URZ ;  /* 0x000000040d047290 */ /* 0x000fc4000fffe0ff */
[----:B------:R-:W-:Y:S02]  /*1ce0*/  UIADD3.X UR7, UPT, UPT, URZ, UR39, URZ, UP0, !UPT ;  /* 0x00000027ff077290 */ /* 0x000fe400087fe4ff */
[----:B------:R-:W-:Y:S02]  /*1cf0*/  UISETP.NE.AND UP0, UPT, UR14, UR21, UPT ;  /* 0x000000150e00728c */ /* 0x000fe4000bf05270 */
[----:B------:R-:W-:Y:S01]  /*1d00*/  UIADD3.X UR23, UPT, UPT, URZ, UR39, URZ, UP1, !UPT ;  /* 0x00000027ff177290 */ /* 0x000fe20008ffe4ff */
[----:B------:R3:W4:Y:S01]  /*1d10*/  SYNCS.PHASECHK.TRANS64.TRYWAIT P0, [UR5+0x18], R0 ;  /* 0x00001800ff0075a7 */ /* 0x0007220008001105 */
[----:B------:R-:W-:Y:S02]  /*1d20*/  UIADD3 UR32, UPT, UPT, UR13, 0x8400, UR32 ;  /* 0x000084000d207890 */ /* 0x000fe4000fffe020 */
[----:B------:R-:W-:Y:S02]  /*1d30*/  UIADD3 UR16, UPT, UPT, UR4, 0x14400, URZ ;  /* 0x0001440004107890 */ /* 0x000fe4000fffe0ff */
[----:B------:R-:W-:Y:S01]  /*1d40*/  UIADD3 UR8, UPT, UPT, UR4, 0x16400, URZ ;  /* 0x0001640004087890 */ /* 0x000fe2000fffe0ff */
[----:B------:R-:W-:Y:S01]  /*1d50*/  UMOV UR5, 0xff0000 ;  /* 0x00ff000000057882 */ /* 0x000fe20000000000 */
[----:B------:R-:W-:Y:S01]  /*1d60*/  UMOV UR24, 0x0 ;  /* 0x0000000000187882 */ /* 0x000fe20000000000 */
[----:B------:R-:W-:Y:S01]  /*1d70*/  UMOV UR25, 0x10000000 ;  /* 0x1000000000197882 */ /* 0x000fe20000000000 */
[----:B------:R-:W-:Y:S01]  /*1d80*/  UMOV UR17, UR33 ;  /* 0x0000002100117c82 */ /* 0x000fe20008000000 */
[----:B------:R-:W-:Y:S01]  /*1d90*/  UMOV UR20, UR36 ;  /* 0x0000002400147c82 */ /* 0x000fe20008000000 */
[----:B------:R-:W-:Y:S01]  /*1da0*/  UMOV UR19, UR34 ;  /* 0x0000002200137c82 */ /* 0x000fe20008000000 */
[----:B------:R-:W-:Y:S01]  /*1db0*/  UMOV UR12, UR36 ;  /* 0x00000024000c7c82 */ /* 0x000fe20008000000 */
[----:B------:R-:W-:Y:S01]  /*1dc0*/  UMOV UR9, UR33 ;  /* 0x0000002100097c82 */ /* 0x000fe20008000000 */
[----:B------:R-:W-:Y:S01]  /*1dd0*/  UMOV UR11, UR34 ;  /* 0x00000022000b7c82 */ /* 0x000fe20008000000 */
[----:B------:R-:W-:Y:S01]  /*1de0*/  UTMALDG.3D.MULTICAST [UR32], [UR22], UR5, desc[UR24] ;  /* 0x00001820160073b4 */ /* 0x000fe20008011805 */
[----:B------:R-:W-:Y:S01]  /*1df0*/  UMOV UR4, UR15 ;  /* 0x0000000f00047c82 */ /* 0x000fe20008000000 */
[----:B------:R-:W-:Y:S01]  /*1e00*/  UTMALDG.3D [UR16], [UR6], desc[UR24] ;  /* 0x00001810060075b4 */ /* 0x000fe20008011000 */
[----:B------:R1:W-:Y:S02]  /*1e10*/  UTMALDG.3D [UR8], [UR6], desc[UR24] ;  /* 0x00001808060075b4 */ /* 0x0003e40008011000 */
[----:B-1----:R-:W-:Y:S01]  /*1e20*/  UMOV UR7, UR21 ;  /* 0x0000001500077c82 */ /* 0x002fe20008000000 */
[----:B------:R-:W-:Y:S05]  /*1e30*/  BRA.U UP0, `(.L_x_31) ;  /* 0xfffffffd00347547 */ /* 0x000fea000b83ffff */
.L_x_25:
[----:B------:R-:W-:Y:S01]  /*1e40*/  ULEA UR4, UR15, UR13, 0x3 ;  /* 0x0000000d0f047291 */ /* 0x000fe2000f8e18ff */
[----:B-1-3--:R-:W-:Y:S01]  /*1e50*/  SHF.L.U32 R0, R12, 0x1f, RZ ;  /* 0x0000001f0c007819 */ /* 0x00afe200000006ff */
[----:B------:R-:W-:Y:S01]  /*1e60*/  @!P1 SYNCS.ARRIVE.TRANS64.A1T0 RZ, [UR13+0x78], RZ ;  /* 0x000078ffffff99a7 */ /* 0x000fe2000810000d */
[----:B------:R-:W-:-:S06]  /*1e70*/  UISETP.GT.AND UP0, UPT, UR44, UR43, UPT ;  /* 0x0000002b2c00728c */ /* 0x000fcc000bf04270 */
[----:B--2-4-:R1:W2:Y:S03]  /*1e80*/  SYNCS.PHASECHK.TRANS64.TRYWAIT P0, [UR4+0x18], R0 ;  /* 0x00001800ff0075a7 */ /* 0x0142a60008001104 */
[----:B------:R-:W-:Y:S05]  /*1e90*/  BRA.U !UP0, `(.L_x_32) ;  /* 0x0000000108dc7547 */ /* 0x000fea000b800000 */
[----:B------:R-:W-:Y:S02]  /*1ea0*/  UIADD3 UR14, UPT, UPT, UR45, UR7, URZ ;  /* 0x000000072d0e7290 */ /* 0x000fe4000fffe0ff */
[----:B------:R-:W-:Y:S01]  /*1eb0*/  UIADD3 UR10, UPT, UPT, UR18, 0x40, URZ ;  /* 0x00000040120a7890 */ /* 0x000fe2000fffe0ff */
[----:B------:R-:W-:-:S11]  /*1ec0*/  UMOV UR4, UR15 ;  /* 0x0000000f00047c82 */ /* 0x000fd60008000000 */
.L_x_38:
[----:B------:R-:W-:Y:S01]  /*1ed0*/  ULEA UR25, UR4, UR13, 0x3 ;  /* 0x0000000d04197291 */ /* 0x000fe2000f8e18ff */
[----:B--2---:R-:W-:Y:S01]  /*1ee0*/  @!P3 MOV R2, 0x8000 ;  /* 0x000080000002b802 */ /* 0x004fe20000000f00 */
[----:B--2-4-:R-:W-:Y:S10]  /*1ef0*/  @P0 BRA `(.L_x_33) ;  /* 0x00000000000c0947 */ /* 0x014ff40003800000 */
[----:B------:R-:W-:-:S04]  /*1f00*/  SHF.L.U32 R3, R12, 0x1f, RZ ;  /* 0x0000001f0c037819 */ /* 0x000fc800000006ff */
[----:B------:R-:W2:Y:S02]  /*1f10*/  SYNCS.PHASECHK.TRANS64.TRYWAIT P0, [UR25+0x18], R3 ;  /* 0x00001803ff0075a7 */ /* 0x000ea40008001119 */
[----:B--2---:R-:W-:Y:S05]  /*1f20*/  @!P0 BRA `(.L_x_34) ;  /* 0x0000007400b88947 */ /* 0x004fea0003800000 */
.L_x_33:
[----:B------:R2:W-:Y:S01]  /*1f30*/  @!P3 SYNCS.ARRIVE.TRANS64 RZ, [UR25], R2 ;  /* 0x00000002ffffb9a7 */ /* 0x0005e20008000019 */
[----:B------:R-:W-:-:S04]  /*1f40*/  ULOP3.LUT UR5, UR30, 0x2, URZ, 0xfc, !UPT ;  /* 0x000000021e057892 */ /* 0x000fc8000f8efcff */
[----:B------:R-:W-:-:S09]  /*1f50*/  UISETP.NE.AND UP0, UPT, UR5, 0x2, UPT ;  /* 0x000000020500788c */ /* 0x000fd2000bf05270 */
[----:B------:R-:W-:Y:S05]  /*1f60*/  BRA.U UP0, `(.L_x_35) ;  /* 0x0000000100047547 */ /* 0x000fea000b800000 */
[----:B------:R-:W-:Y:S05]  /*1f70*/  BPT.TRAP 0x1 ;  /* 0x000000040000795c */ /* 0x000fea0000300000 */
.L_x_35:
[----:B------:R-:W-:Y:S04]  /*1f80*/  BSSY.RECONVERGENT B0, `(.L_x_36) ;  /* 0x0000003000007945 */ /* 0x000fe80003800200 */
[----:B------:R-:W-:Y:S05]  /*1f90*/  @P2 BRA `(.L_x_37) ;  /* 0x0000000000042947 */ /* 0x000fea0003800000 */
[----:B------:R-:W-:Y:S05]  /*1fa0*/  BPT.TRAP 0x1 ;  /* 0x000000040000795c */ /* 0x000fea0000300000 */
.L_x_37:
[----:B------:R-:W-:Y:S05]  /*1fb0*/  BSYNC.RECONVERGENT B0 ;  /* 0x0000000000007941 */ /* 0x000fea0003800200 */
.L_x_36:
[----:B------:R-:W-:Y:S02]  /*1fc0*/  UIADD3 UR5, UPT, UPT, UR4, 0x1, URZ ;  /* 0x0000000104057890 */ /* 0x000fe4000fffe0ff */
[----:B------:R-:W-:Y:S02]  /*1fd0*/  USHF.L.U32 UR26, UR7, 0x6, URZ ;  /* 0x00000006071a7899 */ /* 0x000fe400080006ff */
[----:B------:R-:W-:Y:S02]  /*1fe0*/  UISETP.NE.AND UP0, UPT, UR5, 0x3, UPT ;  /* 0x000000030500788c */ /* 0x000fe4000bf05270 */
[----:B------:R-:W-:Y:S02]  /*1ff0*/  UIADD3 UR7, UPT, UPT, UR7, 0x1, URZ ;  /* 0x0000000107077890 */ /* 0x000fe4000fffe0ff */
[----:B------:R-:W-:Y:S02]  /*2000*/  USEL UR6, URZ, 0x1, UP0 ;  /* 0x00000001ff067887 */ /* 0x000fe40008000000 */
[----:B------:R-:W-:-:S02]  /*2010*/  USEL UR15, UR5, URZ, UP0 ;  /* 0x000000ff050f7287 */ /* 0x000fc40008000000 */
[----:B------:R-:W-:Y:S02]  /*2020*/  UIADD3 UR22, UP1, UPT, UR38, 0x80, URZ ;  /* 0x0000008026167890 */ /* 0x000fe4000ff3e0ff */
[----:B------:R-:W-:Y:S01]  /*2030*/  ULEA UR5, UR15, UR13, 0x3 ;  /* 0x0000000d0f057291 */ /* 0x000fe2000f8e18ff */
[----:B------:R-:W-:Y:S01]  /*2040*/  LOP3.LUT R12, R12, UR6, RZ, 0x3c, !PT ;  /* 0x000000060c0c7c12 */ /* 0x000fe2000f8e3cff */
[----:B------:R-:W-:Y:S01]  /*2050*/  UIADD3.X UR23, UPT, UPT, URZ, UR39, URZ, UP1, !UPT ;  /* 0x00000027ff177290 */ /* 0x000fe20008ffe4ff */
[----:B------:R-:W-:Y:S02]  /*2060*/  UMOV UR6, 0xff0000 ;  /* 0x00ff000000067882 */ /* 0x000fe40000000000 */
[----:B-1----:R-:W-:Y:S01]  /*2070*/  SHF.L.U32 R0, R12, 0x1f, RZ ;  /* 0x0000001f0c007819 */ /* 0x002fe200000006ff */
[----:B------:R-:W-:Y:S01]  /*2080*/  UMOV UR32, 0x0 ;  /* 0x0000000000207882 */ /* 0x000fe20000000000 */
[----:B------:R-:W-:Y:S01]  /*2090*/  UMOV UR33, 0x10000000 ;  /* 0x1000000000217882 */ /* 0x000fe20000000000 */
[----:B------:R-:W-:Y:S01]  /*20a0*/  UMOV UR27, UR35 ;  /* 0x00000023001b7c82 */ /* 0x000fe20008000000 */
[----:B------:R3:W4:Y:S01]  /*20b0*/  SYNCS.PHASECHK.TRANS64.TRYWAIT P0, [UR5+0x18], R0 ;  /* 0x00001800ff0075a7 */ /* 0x0007220008001105 */
[----:B------:R-:W-:-:S02]  /*20c0*/  USHF.L.U32 UR5, UR4, 0xe, URZ ;  /* 0x0000000e04057899 */ /* 0x000fc400080006ff */
[----:B------:R-:W-:Y:S02]  /*20d0*/  UIADD3 UR4, UP0, UPT, UR38, 0x180, URZ ;  /* 0x0000018026047890 */ /* 0x000fe4000ff1e0ff */
[----:B------:R-:W-:Y:S02]  /*20e0*/  ULEA UR24, UR29, UR5, 0x1 ;  /* 0x000000051d187291 */ /* 0x000fe4000f8e08ff */
[----:B------:R-:W-:Y:S02]  /*20f0*/  UIADD3 UR5, UPT, UPT, UR13, UR5, URZ ;  /* 0x000000050d057290 */ /* 0x000fe4000fffe0ff */
[----:B------:R-:W-:Y:S02]  /*2100*/  UIADD3 UR24, UPT, UPT, UR13, 0x8400, UR24 ;  /* 0x000084000d187890 */ /* 0x000fe4000fffe018 */
[----:B------:R-:W-:Y:S02]  /*2110*/  UIADD3 UR16, UPT, UPT, UR5, 0x14400, URZ ;  /* 0x0001440005107890 */ /* 0x000fe4000fffe0ff */
[----:B------:R-:W-:-:S02]  /*2120*/  UIADD3 UR8, UPT, UPT, UR5, 0x16400, URZ ;  /* 0x0001640005087890 */ /* 0x000fc4000fffe0ff */
[----:B------:R-:W-:Y:S02]  /*2130*/  UIADD3.X UR5, UPT, UPT, URZ, UR39, URZ, UP0, !UPT ;  /* 0x00000027ff057290 */ /* 0x000fe400087fe4ff */
[----:B------:R-:W-:Y:S01]  /*2140*/  UISETP.NE.AND UP0, UPT, UR7, UR14, UPT ;  /* 0x0000000e0700728c */ /* 0x000fe2000bf05270 */
        /* <DEDUP_REMOVED lines=11> */
[----:B---3--:R-:W-:Y:S05]  /*2200*/  BRA.U UP0, `(.L_x_38) ;  /* 0xfffffffd00307547 */ /* 0x008fea000b83ffff */
.L_x_32:
[C---:B------:R-:W-:Y:S01]  /*2210*/  LEA R3, R11.reuse, UR13, 0x3 ;  /* 0x0000000d0b037c11 */ /* 0x040fe2000f8e18ff */
[----:B------:R-:W-:Y:S01]  /*2220*/  NOP ;  /* 0x0000000000007918 */ /* 0x000fe20000000000 */
[----:B-1----:R-:W-:Y:S02]  /*2230*/  SHF.L.U32 R0, R10, 0x1f, RZ ;  /* 0x0000001f0a007819 */ /* 0x002fe400000006ff */
[----:B------:R-:W-:Y:S02]  /*2240*/  LEA R5, R11, UR13, 0x4 ;  /* 0x0000000d0b057c11 */ /* 0x000fe4000f8e20ff */
[----:B--2-4-:R-:W1:Y:S02]  /*2250*/  SYNCS.PHASECHK.TRANS64.TRYWAIT P0, [R3+URZ+0x80], R0 ;  /* 0x00008000030075a7 */ /* 0x014e6400080011ff */
[----:B-1----:R-:W-:Y:S05]  /*2260*/  @!P0 BRA `(.L_x_39) ;  /* 0x0000007400008947 */ /* 0x002fea0003800000 */
.L_x_140:
[----:B------:R-:W2:Y:S01]  /*2270*/  LDS.128 R4, [R5+0x110] ;  /* 0x0001100005047984 */ /* 0x000ea20000000c00 */
[----:B------:R-:W-:Y:S01]  /*2280*/  UISETP.GE.AND UP0, UPT, UR42, 0x1, UPT ;  /* 0x000000012a00788c */ /* 0x000fe2000bf06270 */
[----:B------:R-:W-:Y:S01]  /*2290*/  @!PT LDS RZ, [RZ] ;  /* 0x00000000fffff984 */ /* 0x000fe20000000800 */
[----:B------:R-:W-:Y:S01]  /*22a0*/  @!PT LDS RZ, [RZ] ;  /* 0x00000000fffff984 */ /* 0x000fe20000000800 */
[----:B------:R-:W-:Y:S01]  /*22b0*/  @!PT LDS RZ, [RZ] ;  /* 0x00000000fffff984 */ /* 0x000fe20000000800 */
[----:B------:R-:W-:Y:S01]  /*22c0*/  @!PT LDS RZ, [RZ] ;  /* 0x00000000fffff984 */ /* 0x000fe20000000800 */
[----:B------:R3:W-:Y:S06]  /*22d0*/  MEMBAR.ALL.CTA ;  /* 0x0000000000007992 */ /* 0x0007ec0000008000 */
[----:B---3--:R-:W3:Y:S01]  /*22e0*/  FENCE.VIEW.ASYNC.S ;  /* 0x00000000000073c6 */ /* 0x008ee20000000000 */
[----:B--2---:R-:W-:-:S13]  /*22f0*/  LOP3.LUT P0, RZ, R6, 0x1, RZ, 0xc0, !PT ;  /* 0x0000000106ff7812 */ /* 0x004fda000780c0ff */
[----:B---3--:R-:W-:Y:S01]  /*2300*/  VOTEU.ANY UP1, P0 ;  /* 0x0000000000ff7886 */ /* 0x008fe20000020100 */
[----:B------:R-:W-:-:S13]  /*2310*/  PLOP3.LUT P0, PT, PT, PT, UP1, 0x80, 0x8 ;  /* 0x000000000008781c */ /* 0x000fda0003f0f018 */
[----:B-1----:R-:W-:Y:S02]  /*2320*/  @P0 LOP3.LUT R0, R5, 0xffff, RZ, 0xc0, !PT ;  /* 0x0000ffff05000812 */ /* 0x002fe400078ec0ff */
[----:B------:R-:W-:Y:S02]  /*2330*/  @P0 MOV R2, R4 ;  /* 0x0000000400020202 */ /* 0x000fe40000000f00 */
[----:B------:R-:W-:Y:S01]  /*2340*/  @P0 R2UR UR5, R0 ;  /* 0x00000000000502ca */ /* 0x000fe200000e0000 */
[----:B------:R-:W-:Y:S01]  /*2350*/  VIADD R0, R3, 0x90 ;  /* 0x0000009003007836 */ /* 0x000fe20000000000 */
[----:B------:R-:W-:Y:S02]  /*2360*/  @P0 SHF.R.U32.HI R4, RZ, 0x10, R5 ;  /* 0x00000010ff040819 */ /* 0x000fe40000011605 */
[----:B------:R-:W-:Y:S02]  /*2370*/  @P0 R2UR UR6, R2 ;  /* 0x00000000020602ca */ /* 0x000fe400000e0000 */
[----:B------:R-:W-:-:S02]  /*2380*/  PRMT R0, RZ, 0x654, R0 ;  /* 0x00000654ff007816 */ /* 0x000fc40000000000 */
[----:B------:R-:W-:Y:S02]  /*2390*/  @P0 R2UR UR4, R4 ;  /* 0x00000000040402ca */ /* 0x000fe400000e0000 */
[----:B------:R1:W-:Y:S03]  /*23a0*/  SYNCS.ARRIVE.TRANS64.RED.A1T0 RZ, [R0+URZ], RZ ;  /* 0x000000ff00ff79a7 */ /* 0x0003e600081004ff */
[----:B------:R-:W-:-:S04]  /*23b0*/  @UP1 UMOV UR31, UR5 ;  /* 0x00000005001f1c82 */ /* 0x000fc80008000000 */
[----:B------:R-:W-:-:S04]  /*23c0*/  @UP1 UMOV UR37, UR6 ;  /* 0x0000000600251c82 */ /* 0x000fc80008000000 */
[----:B------:R-:W-:Y:S01]  /*23d0*/  @UP1 UMOV UR36, UR4 ;  /* 0x0000000400241c82 */ /* 0x000fe20008000000 */
[----:B------:R-:W-:Y:S05]  /*23e0*/  BRA.U !UP0, `(.L_x_40) ;  /* 0x0000000108d47547 */ /* 0x000fea000b800000 */
[----:B------:R-:W2:Y:S01]  /*23f0*/  LDCU.128 UR16, c[0x0][0xb10] ;  /* 0x00016200ff1077ac */ /* 0x000ea20008000c00 */
[----:B------:R-:W3:Y:S01]  /*2400*/  LDCU UR12, c[0x0][0xb20] ;  /* 0x00016400ff0c77ac */ /* 0x000ee20008000800 */
[----:B------:R-:W4:Y:S01]  /*2410*/  LDCU UR14, c[0x0][0xb0c] ;  /* 0x00016180ff0e77ac */ /* 0x000f220008000800 */
[----:B------:R-:W1:Y:S01]  /*2420*/  LDCU.64 UR8, c[0x0][0xb28] ;  /* 0x00016500ff0877ac */ /* 0x000e620008000a00 */
[----:B------:R-:W-:Y:S02]  /*2430*/  UISETP.NE.AND UP3, UPT, UR42, 0x1, UPT ;  /* 0x000000012a00788c */ /* 0x000fe4000bf65270 */
[----:B--2---:R-:W-:Y:S02]  /*2440*/  UIMAD.WIDE.U32 UR6, UR40, UR19, URZ ;  /* 0x00000013280672a5 */ /* 0x004fe4000f8e00ff */
[----:B------:R-:W-:Y:S02]  /*2450*/  UIMAD.WIDE.U32 UR4, UR41, UR16, URZ ;  /* 0x00000010290472a5 */ /* 0x000fe4000f8e00ff */
[----:B------:R-:W-:-:S02]  /*2460*/  UISETP.NE.AND UP0, UPT, UR18, 0x1, UPT ;  /* 0x000000011200788c */ /* 0x000fc4000bf05270 */
[----:B------:R-:W-:Y:S01]  /*2470*/  UIMAD.WIDE.U32 UR24, UR31, UR19, URZ ;  /* 0x000000131f1872a5 */ /* 0x000fe2000f8e00ff */
[----:B------:R-:W-:Y:S02]  /*2480*/  UMOV UR6, UR7 ;  /* 0x0000000700067c82 */ /* 0x000fe40008000000 */
[----:B------:R-:W-:Y:S01]  /*2490*/  UMOV UR4, UR5 ;  /* 0x0000000500047c82 */ /* 0x000fe20008000000 */
[----:B---3--:R-:W-:Y:S02]  /*24a0*/  USHF.R.U32.HI UR6, URZ, UR12, UR6 ;  /* 0x0000000cff067299 */ /* 0x008fe40008011606 */
[----:B----4-:R-:W-:Y:S02]  /*24b0*/  UISETP.NE.AND UP2, UPT, UR14, 0x1, UPT ;  /* 0x000000010e00788c */ /* 0x010fe4000bf45270 */
[----:B------:R-:W-:Y:S02]  /*24c0*/  USHF.R.U32.HI UR4, URZ, UR17, UR4 ;  /* 0x00000011ff047299 */ /* 0x000fe40008011604 */
[----:B------:R-:W-:-:S02]  /*24d0*/  USEL UR5, UR40, UR6, !UP0 ;  /* 0x0000000628057287 */ /* 0x000fc4000c000000 */
[----:B------:R-:W-:Y:S02]  /*24e0*/  USEL UR6, UR41, UR4, !UP2 ;  /* 0x0000000429067287 */ /* 0x000fe4000d000000 */
[----:B-1----:R-:W-:Y:S01]  /*24f0*/  UIMAD.WIDE.U32 UR10, UR5, UR8, URZ ;  /* 0x00000008050a72a5 */ /* 0x002fe2000f8e00ff */
[----:B------:R-:W-:Y:S01]  /*2500*/  UMOV UR4, UR25 ;  /* 0x0000001900047c82 */ /* 0x000fe20008000000 */
[----:B------:R-:W-:Y:S02]  /*2510*/  UIMAD.WIDE.U32 UR22, UR37, UR16, URZ ;  /* 0x00000010251672a5 */ /* 0x000fe4000f8e00ff */
[----:B------:R-:W-:-:S03]  /*2520*/  UIMAD.WIDE.U32 UR24, UR6, UR8, URZ ;  /* 0x00000008061872a5 */ /* 0x000fc6000f8e00ff */
[----:B------:R-:W-:Y:S01]  /*2530*/  UMOV UR10, UR11 ;  /* 0x0000000b000a7c82 */ /* 0x000fe20008000000 */
[----:B------:R-:W-:Y:S02]  /*2540*/  USHF.R.U32.HI UR4, URZ, UR12, UR4 ;  /* 0x0000000cff047299 */ /* 0x000fe40008011604 */
[----:B------:R-:W-:Y:S01]  /*2550*/  @UP3 USHF.R.U32.HI UR5, URZ, UR9, UR10 ;  /* 0x00000009ff053299 */ /* 0x000fe2000801160a */
[----:B------:R-:W-:Y:S01]  /*2560*/  UMOV UR22, UR23 ;  /* 0x0000001700167c82 */ /* 0x000fe20008000000 */
[----:B------:R-:W-:Y:S01]  /*2570*/  UMOV UR24, UR25 ;  /* 0x0000001900187c82 */ /* 0x000fe20008000000 */
[----:B------:R-:W-:Y:S02]  /*2580*/  USHF.R.U32.HI UR17, URZ, UR17, UR22 ;  /* 0x00000011ff117299 */ /* 0x000fe40008011616 */
[----:B------:R-:W-:Y:S02]  /*2590*/  USEL UR4, UR31, UR4, !UP0 ;  /* 0x000000041f047287 */ /* 0x000fe4000c000000 */
[----:B------:R-:W-:-:S02]  /*25a0*/  @UP3 USHF.R.U32.HI UR6, URZ, UR9, UR24 ;  /* 0x00000009ff063299 */ /* 0x000fc40008011618 */
[----:B------:R-:W-:Y:S02]  /*25b0*/  UIMAD UR7, UR42, UR5, URZ ;  /* 0x000000052a0772a4 */ /* 0x000fe4000f8e02ff */
[----:B------:R-:W-:Y:S02]  /*25c0*/  USEL UR5, UR37, UR17, !UP2 ;  /* 0x0000001125057287 */ /* 0x000fe4000d000000 */
[----:B------:R-:W-:Y:S02]  /*25d0*/  UIMAD UR10, UR42, UR6, URZ ;  /* 0x000000062a0a72a4 */ /* 0x000fe4000f8e02ff */
[----:B------:R-:W-:Y:S02]  /*25e0*/  UISETP.GE.AND UP0, UPT, UR4, UR7, UPT ;  /* 0x000000070400728c */ /* 0x000fe4000bf06270 */
[----:B------:R-:W-:Y:S02]  /*25f0*/  UIMAD.WIDE.U32 UR16, UR4, UR8, URZ ;  /* 0x00000008041072a5 */ /* 0x000fe4000f8e00ff */
[----:B------:R-:W-:-:S02]  /*2600*/  UISETP.GE.OR UP0, UPT, UR5, UR10, UP0 ;  /* 0x0000000a0500728c */ /* 0x000fc40008706670 */
        /* <DEDUP_REMOVED lines=19> */
.L_x_40:
[----:B------:R-:W2:Y:S02]  /*2740*/  LDCU UR4, c[0x0][0xb30] ;  /* 0x00016600ff0477ac */ /* 0x000ea40008000800 */
[----:B--2---:R-:W-:-:S09]  /*2750*/  UISETP.NE.AND UP0, UPT, UR4, 0x1, UPT ;  /* 0x000000010400788c */ /* 0x004fd2000bf05270 */
[----:B------:R-:W-:Y:S05]  /*2760*/  BRA.U UP0, `(.L_x_41) ;  /* 0x0000000100447547 */ /* 0x000fea000b800000 */
[----:B------:R-:W2:Y:S01]  /*2770*/  LDCU.128 UR8, c[0x0][0xb10] ;  /* 0x00016200ff0877ac */ /* 0x000ea20008000c00 */
[----:B------:R-:W3:Y:S01]  /*2780*/  LDCU UR12, c[0x0][0xb0c] ;  /* 0x00016180ff0c77ac */ /* 0x000ee20008000800 */
[----:B------:R-:W4:Y:S01]  /*2790*/  LDCU UR14, c[0x0][0xb20] ;  /* 0x00016400ff0e77ac */ /* 0x000f220008000800 */
[----:B--2---:R-:W-:Y:S02]  /*27a0*/  UIMAD.WIDE.U32 UR6, UR37, UR8, URZ ;  /* 0x00000008250672a5 */ /* 0x004fe4000f8e00ff */
[----:B------:R-:W-:Y:S02]  /*27b0*/  UIMAD.WIDE.U32 UR4, UR31, UR11, URZ ;  /* 0x0000000b1f0472a5 */ /* 0x000fe4000f8e00ff */
[----:B---3--:R-:W-:Y:S02]  /*27c0*/  UISETP.NE.AND UP2, UPT, UR12, 0x1, UPT ;  /* 0x000000010c00788c */ /* 0x008fe4000bf45270 */
[----:B------:R-:W-:Y:S01]  /*27d0*/  UISETP.NE.AND UP0, UPT, UR10, 0x1, UPT ;  /* 0x000000010a00788c */ /* 0x000fe2000bf05270 */
[----:B------:R-:W-:-:S02]  /*27e0*/  UMOV UR6, UR7 ;  /* 0x0000000700067c82 */ /* 0x000fc40008000000 */
[----:B------:R-:W-:Y:S01]  /*27f0*/  UMOV UR4, UR5 ;  /* 0x0000000500047c82 */ /* 0x000fe20008000000 */
[----:B------:R-:W-:Y:S02]  /*2800*/  USHF.R.U32.HI UR9, URZ, UR9, UR6 ;  /* 0x00000009ff097299 */ /* 0x000fe40008011606 */
[----:B----4-:R-:W-:Y:S02]  /*2810*/  USHF.R.U32.HI UR4, URZ, UR14, UR4 ;  /* 0x0000000eff047299 */ /* 0x010fe40008011604 */
[----:B------:R-:W-:Y:S02]  /*2820*/  USEL UR5, UR37, UR9, !UP2 ;  /* 0x0000000925057287 */ /* 0x000fe4000d000000 */
[----:B------:R-:W-:-:S04]  /*2830*/  USEL UR4, UR31, UR4, !UP0 ;  /* 0x000000041f047287 */ /* 0x000fc8000c000000 */
[----:B------:R-:W-:Y:S02]  /*2840*/  UIADD3 UR6, UPT, UPT, UR5, -UR4, URZ ;  /* 0x8000000405067290 */ /* 0x000fe4000fffe0ff */
[----:B------:R-:W-:Y:S02]  /*2850*/  UIADD3 UR4, UPT, UPT, -UR5, UR4, URZ ;  /* 0x0000000405047290 */ /* 0x000fe4000fffe1ff */
[----:B------:R-:W-:Y:S02]  /*2860*/  UIMAD UR31, UR6, UR10, UR31 ;  /* 0x0000000a061f72a4 */ /* 0x000fe4000f8e021f */
[----:B------:R-:W-:-:S12]  /*2870*/  UIMAD UR37, UR4, UR12, UR37 ;  /* 0x0000000c042572a4 */ /* 0x000fd8000f8e0225 */
.L_x_41:
[----:B------:R-:W-:Y:S01]  /*2880*/  VIADD R11, R11, 0x1 ;  /* 0x000000010b0b7836 */ /* 0x000fe20000000000 */
[----:B------:R-:W-:Y:S01]  /*2890*/  R2UR UR4, R82 ;  /* 0x00000000520472ca */ /* 0x000fe200000e0000 */
[----:B------:R-:W-:Y:S01]  /*28a0*/  UIADD3 UR20, UPT, UPT, UR31, UR63, URZ ;  /* 0x0000003f1f147290 */ /* 0x000fe2000fffe0ff */
[----:B------:R-:W-:Y:S02]  /*28b0*/  PLOP3.LUT P1, PT, PT, PT, PT, 0x80, 0x8 ;  /* 0x000000000008781c */ /* 0x000fe40003f2f070 */
[----:B------:R-:W-:-:S04]  /*28c0*/  ISETP.NE.AND P0, PT, R11, 0x2, PT ;  /* 0x000000020b00780c */ /* 0x000fc80003f05270 */
[----:B------:R-:W-:Y:S02]  /*28d0*/  SEL R3, RZ, 0x1, P0 ;  /* 0x00000001ff037807 */ /* 0x000fe40000000000 */
[----:B------:R-:W-:Y:S02]  /*28e0*/  SEL R11, R11, RZ, P0 ;  /* 0x000000ff0b0b7207 */ /* 0x000fe40000000000 */
[----:B------:R-:W-:Y:S01]  /*28f0*/  LOP3.LUT R10, R10, R3, RZ, 0x3c, !PT ;  /* 0x000000030a0a7212 */ /* 0x000fe200078e3cff */
[----:B------:R-:W-:Y:S01]  /*2900*/  UIADD3 UR16, UPT, UPT, UR37, UR4, URZ ;  /* 0x0000000425107290 */ /* 0x000fe2000fffe0ff */
[----:B------:R-:W-:Y:S11]  /*2910*/  BRA.U UP1, `(.L_x_42) ;  /* 0xfffffff101087547 */ /* 0x000ff6000b83ffff */
[----:B------:R-:W-:Y:S01]  /*2920*/  UIADD3 UR13, UPT, UPT, UR13, 0x18, URZ ;  /* 0x000000180d0d7890 */ /* 0x000fe2000fffe0ff */
[----:B------:R-:W-:-:S03]  /*2930*/  SHF.L.U32 R3, R12, 0x1f, RZ ;  /* 0x0000001f0c037819 */ /* 0x000fc600000006ff */
[----:B------:R-:W-:-:S09]  /*2940*/  ULEA UR4, UR15, UR13, 0x3 ;  /* 0x0000000d0f047291 */ /* 0x000fd2000f8e18ff */
[----:B------:R-:W2:Y:S02]  /*2950*/  SYNCS.PHASECHK.TRANS64.TRYWAIT P0, [UR4], R3 ;  /* 0x00000003ff0075a7 */ /* 0x000ea40008001104 */
[----:B--2---:R-:W-:Y:S05]  /*2960*/  @!P0 BRA `(.L_x_43) ;  /* 0x0000006c00548947 */ /* 0x004fea0003800000 */
.L_x_142:
[----:B------:R-:W-:-:S04]  /*2970*/  UIADD3 UR4, UPT, UPT, UR15, 0x1, URZ ;  /* 0x000000010f047890 */ /* 0x000fc8000fffe0ff */
[----:B------:R-:W-:-:S04]  /*2980*/  UISETP.NE.AND UP0, UPT, UR4, 0x3, UPT ;  /* 0x000000030400788c */ /* 0x000fc8000bf05270 */
[----:B------:R-:W-:Y:S02]  /*2990*/  USEL UR6, URZ, 0x1, UP0 ;  /* 0x00000001ff067887 */ /* 0x000fe40008000000 */
[----:B------:R-:W-:-:S04]  /*29a0*/  USEL UR4, UR4, URZ, UP0 ;  /* 0x000000ff04047287 */ /* 0x000fc80008000000 */
[----:B------:R-:W-:Y:S01]  /*29b0*/  ULEA UR5, UR4, UR13, 0x3 ;  /* 0x0000000d04057291 */ /* 0x000fe2000f8e18ff */
[----:B------:R-:W-:-:S04]  /*29c0*/  LOP3.LUT R12, R12, UR6, RZ, 0x3c, !PT ;  /* 0x000000060c0c7c12 */ /* 0x000fc8000f8e3cff */
[----:B-1----:R-:W-:-:S04]  /*29d0*/  SHF.L.U32 R3, R12, 0x1f, RZ ;  /* 0x0000001f0c037819 */ /* 0x002fc800000006ff */
[----:B------:R-:W1:Y:S02]  /*29e0*/  SYNCS.PHASECHK.TRANS64.TRYWAIT P0, [UR5], R3 ;  /* 0x00000003ff0075a7 */ /* 0x000e640008001105 */
[----:B-1----:R-:W-:Y:S05]  /*29f0*/  @!P0 BRA `(.L_x_44) ;  /* 0x0000006c00488947 */ /* 0x002fea0003800000 */
.L_x_144:
[----:B------:R-:W-:-:S04]  /*2a00*/  UIADD3 UR4, UPT, UPT, UR4, 0x1, URZ ;  /* 0x0000000104047890 */ /* 0x000fc8000fffe0ff */
[----:B------:R-:W-:-:S04]  /*2a10*/  UISETP.NE.AND UP0, UPT, UR4, 0x3, UPT ;  /* 0x000000030400788c */ /* 0x000fc8000bf05270 */
[----:B------:R-:W-:Y:S02]  /*2a20*/  USEL UR5, URZ, 0x1, UP0 ;  /* 0x00000001ff057887 */ /* 0x000fe40008000000 */
[----:B------:R-:W-:-:S04]  /*2a30*/  USEL UR4, UR4, URZ, UP0 ;  /* 0x000000ff04047287 */ /* 0x000fc80008000000 */
[----:B------:R-:W-:Y:S01]  /*2a40*/  ULEA UR4, UR4, UR13, 0x3 ;  /* 0x0000000d04047291 */ /* 0x000fe2000f8e18ff */
[----:B-1----:R-:W-:-:S04]  /*2a50*/  LOP3.LUT R3, R12, UR5, RZ, 0x3c, !PT ;  /* 0x000000050c037c12 */ /* 0x002fc8000f8e3cff */
[----:B------:R-:W-:Y:S01]  /*2a60*/  SHF.L.U32 R3, R3, 0x1f, RZ ;  /* 0x0000001f03037819 */ /* 0x000fe200000006ff */
[----:B------:R-:W-:-:S07]  /*2a70*/  IMAD.U32 R0, RZ, RZ, UR4 ;  /* 0x00000004ff007e24 */ /* 0x000fce000f8e00ff */
.L_x_45:
[----:B-1----:R1:W2:Y:S02]  /*2a80*/  SYNCS.PHASECHK.TRANS64.TRYWAIT P0, [R0+URZ], R3 ;  /* 0x00000003000075a7 */ /* 0x0022a400080011ff */
[----:B--2---:R-:W-:Y:S05]  /*2a90*/  @!P0 NANOSLEEP.SYNCS 0x989680 ;  /* 0x009896800000895d */ /* 0x004fea0003900000 */
[----:B------:R-:W2:Y:S02]  /*2aa0*/  @!P0 SYNCS.PHASECHK.TRANS64 P0, [R0+URZ], R3 ;  /* 0x00000003000085a7 */ /* 0x000ea400080010ff */
[----:B--2---:R-:W-:Y:S05]  /*2ab0*/  @P0 EXIT ;  /* 0x000000000000094d */ /* 0x004fea0003800000 */
[----:B------:R-:W-:Y:S05]  /*2ac0*/  BRA `(.L_x_45) ;  /* 0xfffffffc00ec7947 */ /* 0x000fea000383ffff */
.L_x_22:
[----:B------:R-:W-:-:S04]  /*2ad0*/  UISETP.NE.AND UP0, UPT, UR47, URZ, UPT ;  /* 0x000000ff2f00728c */ /* 0x000fc8000bf05270 */
[----:B------:R-:W-:-:S09]  /*2ae0*/  UISETP.NE.OR UP0, UPT, UR17, 0x1, UP0 ;  /* 0x000000011100788c */ /* 0x000fd20008705670 */
[----:B------:R-:W-:Y:S05]  /*2af0*/  BRA.U UP0, `(.L_x_46) ;  /* 0x0000000500487547 */ /* 0x000fea000b800000 */
[----:B------:R-:W-:Y:S01]  /*2b00*/  ISETP.GE.U32.AND P2, PT, R0, 0x8, PT ;  /* 0x000000080000780c */ /* 0x000fe20003f46070 */
[----:B------:R-:W-:Y:S01]  /*2b10*/  IMAD.MOV.U32 R12, RZ, RZ, 0x1 ;  /* 0x00000001ff0c7424 */ /* 0x000fe200078e00ff */
[----:B------:R-:W-:Y:S02]  /*2b20*/  CS2R R10, SRZ ;  /* 0x00000000000a7805 */ /* 0x000fe4000001ff00 */
[----:B------:R-:W-:Y:S01]  /*2b30*/  CS2R R8, SRZ ;  /* 0x0000000000087805 */ /* 0x000fe2000001ff00 */
[----:B------:R-:W-:Y:S01]  /*2b40*/  UMOV UR6, 0x400 ;  /* 0x0000040000067882 */ /* 0x000fe20000000000 */
[----:B------:R-:W-:Y:S01]  /*2b50*/  UMOV UR5, URZ ;  /* 0x000000ff00057c82 */ /* 0x000fe20008000000 */
[----:B------:R-:W-:-:S12]  /*2b60*/  ULEA UR6, UR47, UR6, 0x18 ;  /* 0x000000062f067291 */ /* 0x000fd8000f8ec0ff */
.L_x_50:
[----:B------:R-:W-:Y:S02]  /*2b70*/  LEA R2, R8, UR6, 0x3 ;  /* 0x0000000608027c11 */ /* 0x000fe4000f8e18ff */
[----:B------:R-:W-:-:S03]  /*2b80*/  SHF.L.U32 R5, R9, 0x1f, RZ ;  /* 0x0000001f09057819 */ /* 0x000fc600000006ff */
[----:B------:R-:W-:Y:S01]  /*2b90*/  VIADD R4, R2, 0xf0 ;  /* 0x000000f002047836 */ /* 0x000fe20000000000 */
[----:B------:R-:W1:Y:S02]  /*2ba0*/  SYNCS.PHASECHK.TRANS64.TRYWAIT P0, [R2+URZ+0xe0], R5 ;  /* 0x0000e005020075a7 */ /* 0x000e6400080011ff */
[----:B-1----:R-:W-:Y:S05]  /*2bb0*/  @!P0 BRA `(.L_x_47) ;  /* 0x0000006800f08947 */ /* 0x002fea0003800000 */
.L_x_145:
[----:B------:R-:W-:Y:S01]  /*2bc0*/  ULEA UR4, UR5, UR6, 0x3 ;  /* 0x0000000605047291 */ /* 0x000fe2000f8e18ff */
[----:B------:R-:W-:Y:S02]  /*2bd0*/  PRMT R4, RZ, 0x654, R4 ;  /* 0x00000654ff047816 */ /* 0x000fe40000000004 */
[----:B-1----:R-:W-:Y:S01]  /*2be0*/  SHF.L.U32 R5, R12, 0x1f, RZ ;  /* 0x0000001f0c057819 */ /* 0x002fe200000006ff */
[----:B------:R-:W-:Y:S01]  /*2bf0*/  UIADD3 UR7, UPT, UPT, UR4, 0x80, URZ ;  /* 0x0000008004077890 */ /* 0x000fe2000fffe0ff */
[----:B------:R1:W-:Y:S05]  /*2c00*/  SYNCS.ARRIVE.TRANS64.RED.A1T0 RZ, [R4+URZ], RZ ;  /* 0x000000ff04ff79a7 */ /* 0x0003ea00081004ff */
[----:B------:R-:W-:Y:S01]  /*2c10*/  IMAD.U32 R7, RZ, RZ, UR7 ;  /* 0x00000007ff077e24 */ /* 0x000fe2000f8e00ff */
[----:B------:R-:W2:Y:S04]  /*2c20*/  SYNCS.PHASECHK.TRANS64.TRYWAIT P0, [UR4+0x90], R5 ;  /* 0x00009005ff0075a7 */ /* 0x000ea80008001104 */
[----:B------:R-:W-:Y:S01]  /*2c30*/  PRMT R6, R0, 0x654, R7 ;  /* 0x0000065400067816 */ /* 0x000fe20000000007 */
[----:B-1----:R-:W-:Y:S01]  /*2c40*/  @!P2 IMAD.MOV.U32 R4, RZ, RZ, 0x10 ;  /* 0x00000010ff04a424 */ /* 0x002fe200078e00ff */
[----:B--2---:R-:W-:Y:S06]  /*2c50*/  @!P0 BRA `(.L_x_48) ;  /* 0x0000006800dc8947 */ /* 0x004fec0003800000 */
.L_x_147:
[----:B------:R-:W-:Y:S01]  /*2c60*/  ULEA UR8, UR5, UR6, 0x4 ;  /* 0x0000000605087291 */ /* 0x000fe2000f8e20ff */
[----:B------:R-:W-:Y:S01]  /*2c70*/  SEL R3, R6, R3, !P2 ;  /* 0x0000000306037207 */ /* 0x000fe20005000000 */
[----:B------:R-:W-:Y:S01]  /*2c80*/  UIADD3 UR9, UPT, UPT, UR4, 0x80, URZ ;  /* 0x0000008004097890 */ /* 0x000fe2000fffe0ff */
[----:B-1----:R-:W-:Y:S01]  /*2c90*/  LEA R2, R11, UR6, 0x3 ;  /* 0x000000060b027c11 */ /* 0x002fe2000f8e18ff */
[----:B------:R-:W-:Y:S01]  /*2ca0*/  UIADD3 UR8, UPT, UPT, UR8, 0x110, URZ ;  /* 0x0000011008087890 */ /* 0x000fe2000fffe0ff */
[----:B------:R-:W-:Y:S01]  /*2cb0*/  SHF.L.U32 R5, R10, 0x1f, RZ ;  /* 0x0000001f0a057819 */ /* 0x000fe200000006ff */
[----:B------:R1:W-:Y:S01]  /*2cc0*/  @!P2 SYNCS.ARRIVE.TRANS64.RED RZ, [R3+URZ], R4 ;  /* 0x0000000403ffa9a7 */ /* 0x0003e200080004ff */
[----:B------:R-:W-:Y:S01]  /*2cd0*/  UIADD3 UR4, UPT, UPT, UR5, 0x1, URZ ;  /* 0x0000000105047890 */ /* 0x000fe2000fffe0ff */
[----:B------:R-:W-:-:S03]  /*2ce0*/  VIADD R8, R8, 0x1 ;  /* 0x0000000108087836 */ /* 0x000fc60000000000 */
[----:B------:R-:W-:Y:S02]  /*2cf0*/  UISETP.NE.AND UP0, UPT, UR4, 0x2, UPT ;  /* 0x000000020400788c */ /* 0x000fe4000bf05270 */
[----:B------:R-:W-:Y:S06]  /*2d00*/  UGETNEXTWORKID.BROADCAST [UR8], [UR9] ;  /* 0x00000000080073ca */ /* 0x000fec0008000100 */
[----:B------:R-:W-:Y:S01]  /*2d10*/  USEL UR7, URZ, 0x1, UP0 ;  /* 0x00000001ff077887 */ /* 0x000fe20008000000 */
[----:B------:R-:W-:Y:S01]  /*2d20*/  ISETP.NE.AND P0, PT, R8, 0x2, PT ;  /* 0x000000020800780c */ /* 0x000fe20003f05270 */
[----:B------:R-:W-:Y:S01]  /*2d30*/  USEL UR5, UR4, URZ, UP0 ;  /* 0x000000ff04057287 */ /* 0x000fe20008000000 */
[----:B------:R-:W2:Y:S03]  /*2d40*/  SYNCS.PHASECHK.TRANS64.TRYWAIT P1, [R2+URZ+0x80], R5 ;  /* 0x00008005020075a7 */ /* 0x000ea600080211ff */
[----:B------:R-:W-:Y:S01]  /*2d50*/  LOP3.LUT R12, R12, UR7, RZ, 0x3c, !PT ;  /* 0x000000070c0c7c12 */ /* 0x000fe2000f8e3cff */
[----:B-12---:R-:W-:Y:S07]  /*2d60*/  @!P1 BRA `(.L_x_49) ;  /* 0x0000006800b09947 */ /* 0x006fee0003800000 */
.L_x_148:
[C---:B------:R-:W-:Y:S01]  /*2d70*/  LEA R4, R11.reuse, UR6, 0x4 ;  /* 0x000000060b047c11 */ /* 0x040fe2000f8e20ff */
[----:B-1----:R-:W-:Y:S01]  /*2d80*/  VIADD R2, R2, 0x90 ;  /* 0x0000009002027836 */ /* 0x002fe20000000000 */
[----:B------:R-:W-:Y:S01]  /*2d90*/  SEL R8, R8, RZ, P0 ;  /* 0x000000ff08087207 */ /* 0x000fe20000000000 */
[----:B------:R-:W-:-:S03]  /*2da0*/  VIADD R11, R11, 0x1 ;  /* 0x000000010b0b7836 */ /* 0x000fc60000000000 */
[----:B------:R-:W1:Y:S01]  /*2db0*/  LDS.128 R4, [R4+0x110] ;  /* 0x0001100004047984 */ /* 0x000e620000000c00 */
[----:B------:R-:W-:Y:S02]  /*2dc0*/  PRMT R2, RZ, 0x654, R2 ;  /* 0x00000654ff027816 */ /* 0x000fe40000000002 */
[C---:B------:R-:W-:Y:S01]  /*2dd0*/  ISETP.NE.AND P1, PT, R11.reuse, 0x2, PT ;  /* 0x000000020b00780c */ /* 0x040fe20003f25270 */
[----:B------:R-:W-:Y:S01]  /*2de0*/  @!PT LDS RZ, [RZ] ;  /* 0x00000000fffff984 */ /* 0x000fe20000000800 */
[----:B------:R-:W-:Y:S01]  /*2df0*/  @!PT LDS RZ, [RZ] ;  /* 0x00000000fffff984 */ /* 0x000fe20000000800 */
[----:B------:R-:W-:Y:S01]  /*2e00*/  @!PT LDS RZ, [RZ] ;  /* 0x00000000fffff984 */ /* 0x000fe20000000800 */
[----:B------:R-:W-:Y:S01]  /*2e10*/  @!PT LDS RZ, [RZ] ;  /* 0x00000000fffff984 */ /* 0x000fe20000000800 */
[----:B------:R2:W-:Y:S06]  /*2e20*/  MEMBAR.ALL.CTA ;  /* 0x0000000000007992 */ /* 0x0005ec0000008000 */
[----:B--2---:R-:W2:Y:S01]  /*2e30*/  FENCE.VIEW.ASYNC.S ;  /* 0x00000000000073c6 */ /* 0x004ea20000000000 */
[----:B------:R-:W-:Y:S01]  /*2e40*/  SEL R11, R11, RZ, P1 ;  /* 0x000000ff0b0b7207 */ /* 0x000fe20000800000 */
[----:B--2---:R2:W-:Y:S01]  /*2e50*/  SYNCS.ARRIVE.TRANS64.RED.A1T0 RZ, [R2+URZ], RZ ;  /* 0x000000ff02ff79a7 */ /* 0x0045e200081004ff */
[----:B-1----:R-:W-:-:S02]  /*2e60*/  LOP3.LUT P3, RZ, R6, 0x1, RZ, 0xc0, !PT ;  /* 0x0000000106ff7812 */ /* 0x002fc4000786c0ff */
[----:B------:R-:W-:-:S04]  /*2e70*/  SEL R5, RZ, 0x1, P1 ;  /* 0x00000001ff057807 */ /* 0x000fc80000800000 */
[----:B------:R-:W-:Y:S02]  /*2e80*/  LOP3.LUT R10, R10, R5, RZ, 0x3c, !PT ;  /* 0x000000050a0a7212 */ /* 0x000fe400078e3cff */
[----:B--2---:R-:W-:-:S04]  /*2e90*/  SEL R2, RZ, 0x1, P0 ;  /* 0x00000001ff027807 */ /* 0x004fc80000000000 */
[----:B------:R-:W-:Y:S01]  /*2ea0*/  LOP3.LUT R9, R9, R2, RZ, 0x3c, !PT ;  /* 0x0000000209097212 */ /* 0x000fe200078e3cff */
[----:B------:R-:W-:Y:S06]  /*2eb0*/  @P3 BRA `(.L_x_50) ;  /* 0xfffffffc002c3947 */ /* 0x000fec000383ffff */
[----:B------:R-:W-:Y:S01]  /*2ec0*/  ULEA UR4, UR5, UR6, 0x3 ;  /* 0x0000000605047291 */ /* 0x000fe2000f8e18ff */
[----:B------:R-:W-:-:S08]  /*2ed0*/  SHF.L.U32 R3, R12, 0x1f, RZ ;  /* 0x0000001f0c037819 */ /* 0x000fd000000006ff */
[----:B------:R-:W1:Y:S02]  /*2ee0*/  SYNCS.PHASECHK.TRANS64 P0, [UR4+0x90], R3 ;  /* 0x00009003ff0075a7 */ /* 0x000e640008001004 */
[----:B-1----:R-:W-:Y:S05]  /*2ef0*/  @P0 BRA `(.L_x_51) ;  /* 0x0000000000080947 */ /* 0x002fea0003800000 */
[----:B------:R-:W1:Y:S02]  /*2f00*/  SYNCS.PHASECHK.TRANS64.TRYWAIT P0, [UR4+0x90], R3 ;  /* 0x00009003ff0075a7 */ /* 0x000e640008001104 */
[----:B-1----:R-:W-:Y:S05]  /*2f10*/  @!P0 BRA `(.L_x_52) ;  /* 0x0000006800588947 */ /* 0x002fea0003800000 */
.L_x_51:
[----:B------:R-:W-:-:S04]  /*2f20*/  UIADD3 UR7, UPT, UPT, UR5, 0x1, URZ ;  /* 0x0000000105077890 */ /* 0x000fc8000fffe0ff */
[----:B------:R-:W-:-:S04]  /*2f30*/  UISETP.NE.AND UP0, UPT, UR7, 0x2, UPT ;  /* 0x000000020700788c */ /* 0x000fc8000bf05270 */
[----:B------:R-:W-:Y:S02]  /*2f40*/  USEL UR8, URZ, 0x1, UP0 ;  /* 0x00000001ff087887 */ /* 0x000fe40008000000 */
[----:B------:R-:W-:-:S04]  /*2f50*/  USEL UR7, UR7, URZ, UP0 ;  /* 0x000000ff07077287 */ /* 0x000fc80008000000 */
[----:B------:R-:W-:Y:S01]  /*2f60*/  ULEA UR7, UR7, UR6, 0x3 ;  /* 0x0000000607077291 */ /* 0x000fe2000f8e18ff */
[----:B-1----:R-:W-:-:S04]  /*2f70*/  LOP3.LUT R3, R12, UR8, RZ, 0x3c, !PT ;  /* 0x000000080c037c12 */ /* 0x002fc8000f8e3cff */
[----:B------:R-:W-:-:S04]  /*2f80*/  SHF.L.U32 R0, R3, 0x1f, RZ ;  /* 0x0000001f03007819 */ /* 0x000fc800000006ff */
[----:B------:R-:W1:Y:S02]  /*2f90*/  SYNCS.PHASECHK.TRANS64 P0, [UR7+0x90], R0 ;  /* 0x00009000ff0075a7 */ /* 0x000e640008001007 */
[----:B-1----:R-:W-:Y:S05]  /*2fa0*/  @P0 EXIT ;  /* 0x000000000000094d */ /* 0x002fea0003800000 */
[----:B------:R-:W-:Y:S02]  /*2fb0*/  SHF.L.U32 R3, R3, 0x1f, RZ ;  /* 0x0000001f03037819 */ /* 0x000fe400000006ff */
[----:B------:R-:W-:-:S07]  /*2fc0*/  MOV R0, UR7 ;  /* 0x0000000700007c02 */ /* 0x000fce0008000f00 */
.L_x_53:
[----:B-1----:R1:W2:Y:S02]  /*2fd0*/  SYNCS.PHASECHK.TRANS64.TRYWAIT P0, [R0+URZ+0x90], R3 ;  /* 0x00009003000075a7 */ /* 0x0022a400080011ff */
[----:B--2---:R-:W-:Y:S05]  /*2fe0*/  @!P0 NANOSLEEP.SYNCS 0x989680 ;  /* 0x009896800000895d */ /* 0x004fea0003900000 */
[----:B------:R-:W2:Y:S02]  /*2ff0*/  @!P0 SYNCS.PHASECHK.TRANS64 P0, [R0+URZ+0x90], R3 ;  /* 0x00009003000085a7 */ /* 0x000ea400080010ff */
[----:B--2---:R-:W-:Y:S05]  /*3000*/  @P0 EXIT ;  /* 0x000000000000094d */ /* 0x004fea0003800000 */
[----:B------:R-:W-:Y:S05]  /*3010*/  BRA `(.L_x_53) ;  /* 0xfffffffc00ec7947 */ /* 0x000fea000383ffff */
.L_x_46:
[----:B------:R-:W-:Y:S05]  /*3020*/  BRA.U UP4, `(.L_x_54) ;  /* 0x0000000d04bc7547 */ /* 0x000fea000b800000 */
[----:B------:R-:W-:Y:S01]  /*3030*/  UMOV UR4, 0x40 ;  /* 0x0000004000047882 */ /* 0x000fe20000000000 */
[----:B------:R-:W-:Y:S01]  /*3040*/  NOP ;  /* 0x0000000000007918 */ /* 0x000fe20000000000 */
[----:B------:R-:W-:Y:S01]  /*3050*/  ULEA UR5, UR47, UR4, 0x18 ;  /* 0x000000042f057291 */ /* 0x000fe2000f8ec0ff */
[----:B------:R-:W-:Y:S02]  /*3060*/  UMOV UR6, 0x400 ;  /* 0x0000040000067882 */ /* 0x000fe40000000000 */
[----:B------:R-:W-:-:S06]  /*3070*/  ULEA UR6, UR47, UR6, 0x18 ;  /* 0x000000062f067291 */ /* 0x000fcc000f8ec0ff */
[----:B------:R-:W1:Y:S02]  /*3080*/  LDS.U8 R0, [UR5+0x1c] ;  /* 0x00001c05ff007984 */ /* 0x000e640008000000 */
[----:B-1----:R-:W-:-:S13]  /*3090*/  ISETP.NE.AND P0, PT, R0, RZ, PT ;  /* 0x000000ff0000720c */ /* 0x002fda0003f05270 */
[----:B------:R-:W-:Y:S05]  /*30a0*/  @P0 BRA `(.L_x_55) ;  /* 0x0000000000580947 */ /* 0x000fea0003800000 */
[----:B------:R-:W-:-:S13]  /*30b0*/  ELECT P0, URZ, PT ;  /* 0x0000000000ff782f */ /* 0x000fda0003800000 */
[----:B------:R-:W-:Y:S05]  /*30c0*/  @!P0 BRA `(.L_x_56) ;  /* 0x0000000000608947 */ /* 0x000fea0003800000 */
[----:B------:R-:W-:Y:S01]  /*30d0*/  UMOV UR4, 0x10 ;  /* 0x0000001000047882 */ /* 0x000fe20000000000 */
[----:B------:R-:W-:Y:S01]  /*30e0*/  HFMA2 R0, -RZ, RZ, 0, 5.9604644775390625e-08 ;  /* 0x00000001ff007431 */ /* 0x000fe200000001ff */
[----:B------:R-:W-:-:S03]  /*30f0*/  MOV R3, 0xffff ;  /* 0x0000ffff00037802 */ /* 0x000fc60000000f00 */
[----:B------:R-:W-:Y:S04]  /*3100*/  DEPBAR.LE SB1, 0x36 ;  /* 0x00009d800000791a */ /* 0x000fe80000000000 */
[----:B------:R-:W1:Y:S02]  /*3110*/  UTCATOMSWS.FIND_AND_SET.ALIGN UP0, UR4, UR4 ;  /* 0x00000004000475e3 */ /* 0x000e640008000800 */
[----:B-1----:R-:W-:Y:S01]  /*3120*/  MOV R4, UR4 ;  /* 0x0000000400047c02 */ /* 0x002fe20008000f00 */
[----:B------:R-:W-:Y:S06]  /*3130*/  BRA.U UP0, `(.L_x_57) ;  /* 0x0000000100187547 */ /* 0x000fec000b800000 */
.L_x_58:
[----:B------:R-:W-:Y:S05]  /*3140*/  NANOSLEEP 0x64 ;  /* 0x000000640000795d */ /* 0x000fea0003800000 */
[----:B------:R-:W-:-:S05]  /*3150*/  UMOV UR4, 0x10 ;  /* 0x0000001000047882 */ /* 0x000fca0000000000 */
[----:B------:R-:W-:Y:S04]  /*3160*/  DEPBAR.LE SB1, 0x36 ;  /* 0x00009d800000791a */ /* 0x000fe80000000000 */
[----:B------:R-:W1:Y:S02]  /*3170*/  UTCATOMSWS.FIND_AND_SET.ALIGN UP0, UR4, UR4 ;  /* 0x00000004000475e3 */ /* 0x000e640008000800 */
[----:B-1----:R-:W-:Y:S01]  /*3180*/  MOV R4, UR4 ;  /* 0x0000000400047c02 */ /* 0x002fe20008000f00 */
[----:B------:R-:W-:Y:S05]  /*3190*/  BRA.U !UP0, `(.L_x_58) ;  /* 0xfffffffd08e87547 */ /* 0x000fea000b83ffff */
.L_x_57:
[-C--:B------:R-:W-:Y:S02]  /*31a0*/  SHF.L.U32 R3, R3, R4.reuse, RZ ;  /* 0x0000000403037219 */ /* 0x080fe400000006ff */
[----:B------:R-:W-:Y:S01]  /*31b0*/  SHF.L.U32 R0, R0, R4, RZ ;  /* 0x0000000400007219 */ /* 0x000fe200000006ff */
[----:B------:R-:W-:Y:S02]  /*31c0*/  IMAD.SHL.U32 R4, R4, 0x20, RZ ;  /* 0x0000002004047824 */ /* 0x000fe400078e00ff */
[----:B------:R1:W-:Y:S04]  /*31d0*/  ATOMS.OR RZ, [UR5+0x14], R3 ;  /* 0x00001403ffff798c */ /* 0x0003e8000b000005 */
[----:B------:R1:W-:Y:S04]  /*31e0*/  ATOMS.OR RZ, [UR5+0x18], R0 ;  /* 0x00001800ffff798c */ /* 0x0003e8000b000005 */
[----:B------:R1:W-:Y:S01]  /*31f0*/  STS [UR6+0x130], R4 ;  /* 0x00013004ff007988 */ /* 0x0003e20008000806 */
[----:B------:R-:W-:Y:S05]  /*3200*/  BRA `(.L_x_56) ;  /* 0x0000000000107947 */ /* 0x000fea0003800000 */
.L_x_55:
[----:B------:R-:W-:Y:S02]  /*3210*/  MOV R0, 0xffffffff ;  /* 0xffffffff00007802 */ /* 0x000fe40000000f00 */
[----:B------:R-:W-:-:S03]  /*3220*/  MOV R4, 0x3250 ;  /* 0x0000325000047802 */ /* 0x000fc60000000f00 */
[----:B------:R1:W-:Y:S04]  /*3230*/  STS [UR6+0x130], R0 ;  /* 0x00013000ff007988 */ /* 0x0003e80008000806 */
[----:B-1---5:R-:W-:Y:S05]  /*3240*/  CALL.REL.NOINC `($__internal_1_$__cuda_sm10x_tcgen05_guardrail_trap_phase_invalid_during_alloc) ;  /* 0x0000006c00a47944 */ /* 0x022fea0003c00000 */
.L_x_56:
[----:B------:R-:W-:Y:S05]  /*3250*/  WARPSYNC.ALL ;  /* 0x0000000000007948 */ /* 0x000fea0003800000 */
[----:B------:R-:W2:Y:S01]  /*3260*/  S2UR UR4, SR_CgaCtaId ;  /* 0x00000000000479c3 */ /* 0x000ea20000008800 */
[----:B------:R-:W-:Y:S01]  /*3270*/  UMOV UR26, 0x400 ;  /* 0x00000400001a7882 */ /* 0x000fe20000000000 */
[----:B------:R-:W-:-:S06]  /*3280*/  NOP ;  /* 0x0000000000007918 */ /* 0x000fcc0000000000 */
[----:B------:R-:W-:Y:S06]  /*3290*/  BAR.ARV 0x6, 0xa0 ;  /* 0x0182800000007b1d */ /* 0x000fec0000002000 */
[----:B------:R-:W3:Y:S01]  /*32a0*/  LDCU UR5, c[0x0][0x38c] ;  /* 0x00007180ff0577ac */ /* 0x000ee20008000800 */
[----:B------:R-:W-:Y:S01]  /*32b0*/  LOP3.LUT R2, R2, 0xffff, RZ, 0xc0, !PT ;  /* 0x0000ffff02027812 */ /* 0x000fe200078ec0ff */
[----:B------:R-:W-:Y:S01]  /*32c0*/  IMAD.MOV.U32 R11, RZ, RZ, 0x1 ;  /* 0x00000001ff0b7424 */ /* 0x000fe200078e00ff */
[----:B------:R-:W-:Y:S01]  /*32d0*/  CS2R R8, SRZ ;  /* 0x0000000000087805 */ /* 0x000fe2000001ff00 */
[----:B------:R-:W4:Y:S01]  /*32e0*/  LDCU UR7, c[0x0][0x38c] ;  /* 0x00007180ff0777ac */ /* 0x000f220008000800 */
[----:B------:R-:W-:Y:S01]  /*32f0*/  R2UR UR27, R2 ;  /* 0x00000000021b72ca */ /* 0x000fe200000e0000 */
[----:B------:R-:W-:Y:S01]  /*3300*/  IMAD.MOV.U32 R10, RZ, RZ, RZ ;  /* 0x000000ffff0a7224 */ /* 0x000fe200078e00ff */
[----:B------:R-:W-:Y:S01]  /*3310*/  UMOV UR31, URZ ;  /* 0x000000ff001f7c82 */ /* 0x000fe20008000000 */
[----:B------:R-:W-:Y:S01]  /*3320*/  UMOV UR22, URZ ;  /* 0x000000ff00167c82 */ /* 0x000fe20008000000 */
[----:B--2---:R-:W-:Y:S01]  /*3330*/  ULEA UR26, UR4, UR26, 0x18 ;  /* 0x0000001a041a7291 */ /* 0x004fe2000f8ec0ff */
[----:B------:R-:W-:Y:S01]  /*3340*/  UMOV UR38, 0x0 ;  /* 0x0000000000267882 */ /* 0x000fe20000000000 */
[----:B------:R-:W-:-:S02]  /*3350*/  UMOV UR39, 0x8210010 ;  /* 0x0821001000277882 */ /* 0x000fc40000000000 */
[----:B------:R-:W-:Y:S02]  /*3360*/  UIADD3 UR4, UPT, UPT, UR26, 0x8400, URZ ;  /* 0x000084001a047890 */ /* 0x000fe4000fffe0ff */
[----:B------:R-:W-:Y:S02]  /*3370*/  UIADD3 UR6, UPT, UPT, UR26, 0x14400, URZ ;  /* 0x000144001a067890 */ /* 0x000fe4000fffe0ff */
[----:B---3--:R-:W-:Y:S01]  /*3380*/  UIADD3 UR5, UPT, UPT, UR5, 0x3f, URZ ;  /* 0x0000003f05057890 */ /* 0x008fe2000fffe0ff */
[----:B-1----:R-:W1:Y:S01]  /*3390*/  LDS R0, [UR26+0x130] ;  /* 0x0001301aff007984 */ /* 0x002e620008000800 */
[----:B------:R-:W-:Y:S01]  /*33a0*/  UMOV UR36, 0x0 ;  /* 0x0000000000247882 */ /* 0x000fe20000000000 */
[----:B------:R-:W-:Y:S01]  /*33b0*/  UMOV UR37, 0x8210010 ;  /* 0x0821001000257882 */ /* 0x000fe20000000000 */
[----:B------:R-:W-:Y:S02]  /*33c0*/  USHF.R.S32.HI UR40, URZ, 0x1f, UR5 ;  /* 0x0000001fff287899 */ /* 0x000fe40008011405 */
[----:B----4-:R-:W-:-:S02]  /*33d0*/  UISETP.GE.AND UP4, UPT, UR7, 0x1, UPT ;  /* 0x000000010700788c */ /* 0x010fc4000bf86270 */
[----:B------:R-:W-:Y:S02]  /*33e0*/  ULEA.HI UR40, UR40, UR5, URZ, 0x6 ;  /* 0x0000000528287291 */ /* 0x000fe4000f8f30ff */
[----:B------:R-:W-:Y:S02]  /*33f0*/  USHF.R.U32.HI UR5, URZ, 0x4, UR4 ;  /* 0x00000004ff057899 */ /* 0x000fe40008011604 */
[----:B------:R-:W-:Y:S02]  /*3400*/  USHF.R.S32.HI UR40, URZ, 0x6, UR40 ;  /* 0x00000006ff287899 */ /* 0x000fe40008011428 */
[----:B------:R-:W-:Y:S02]  /*3410*/  USHF.R.U32.HI UR4, URZ, 0x4, UR6 ;  /* 0x00000004ff047899 */ /* 0x000fe40008011606 */
[----:B------:R-:W-:Y:S02]  /*3420*/  UISETP.LT.AND UP0, UPT, UR40, 0x1, UPT ;  /* 0x000000012800788c */ /* 0x000fe4000bf01270 */
[----:B------:R-:W-:-:S02]  /*3430*/  ULOP3.LUT UR5, UR5, 0x3fff, URZ, 0xc0, !UPT ;  /* 0x00003fff05057892 */ /* 0x000fc4000f8ec0ff */
[----:B------:R-:W-:Y:S02]  /*3440*/  ULOP3.LUT UR4, UR4, 0x3fff, URZ, 0xc0, !UPT ;  /* 0x00003fff04047892 */ /* 0x000fe4000f8ec0ff */
[----:B------:R-:W-:Y:S02]  /*3450*/  USEL UR41, UR40, 0x1, !UP0 ;  /* 0x0000000128297887 */ /* 0x000fe4000c000000 */
[----:B------:R-:W-:Y:S02]  /*3460*/  ULOP3.LUT UR28, UR5, 0x10000, URZ, 0xfc, !UPT ;  /* 0x00010000051c7892 */ /* 0x000fe4000f8efcff */
[----:B------:R-:W-:Y:S02]  /*3470*/  ULOP3.LUT UR29, UR4, 0x2000000, URZ, 0xfc, !UPT ;  /* 0x02000000041d7892 */ /* 0x000fe4000f8efcff */
[----:B------:R-:W-:Y:S01]  /*3480*/  UIADD3 UR41, UPT, UPT, -UR41, URZ, URZ ;  /* 0x000000ff29297290 */ /* 0x000fe2000fffe1ff */
[----:B------:R-:W-:Y:S01]  /*3490*/  UMOV UR34, 0x0 ;  /* 0x0000000000227882 */ /* 0x000fe20000000000 */
[----:B------:R-:W-:Y:S01]  /*34a0*/  UMOV UR35, 0x8210010 ;  /* 0x0821001000237882 */ /* 0x000fe20000000000 */
[----:B------:R-:W-:Y:S01]  /*34b0*/  UMOV UR32, 0x0 ;  /* 0x0000000000207882 */ /* 0x000fe20000000000 */
[----:B------:R-:W-:Y:S01]  /*34c0*/  UMOV UR33, 0x8210010 ;  /* 0x0821001000217882 */ /* 0x000fe20000000000 */
[----:B-1----:R-:W-:-:S15]  /*34d0*/  R2UR UR42, R0 ;  /* 0x00000000002a72ca */ /* 0x002fde00000e0000 */
.L_x_65:
[----:B------:R-:W-:Y:S02]  /*34e0*/  LEA R0, R10, UR26, 0x3 ;  /* 0x0000001a0a007c11 */ /* 0x000fe4000f8e18ff */
[----:B------:R-:W-:Y:S02]  /*34f0*/  SHF.L.U32 R5, R9, 0x1f, RZ ;  /* 0x0000001f09057819 */ /* 0x000fe400000006ff */
[----:B------:R-:W-:Y:S01]  /*3500*/  PLOP3.LUT P0, PT, PT, PT, UP4, 0x80, 0x8 ;  /* 0x000000000008781c */ /* 0x000fe20003f0f048 */
[----:B------:R-:W-:Y:S01]  /*3510*/  VIADD R3, R0, 0x90 ;  /* 0x0000009000037836 */ /* 0x000fe20000000000 */
[----:B-1----:R-:W1:Y:S02]  /*3520*/  SYNCS.PHASECHK.TRANS64.TRYWAIT P1, [R0+URZ+0x80], R5 ;  /* 0x00008005000075a7 */ /* 0x002e6400080211ff */
[----:B-1-3--:R-:W-:Y:S09]  /*3530*/  @!P1 BRA `(.L_x_59) ;  /* 0x0000006000e89947 */ /* 0x00aff20003800000 */
.L_x_150:
[----:B------:R-:W-:Y:S01]  /*3540*/  LEA R4, R10, UR26, 0x4 ;  /* 0x0000001a0a047c11 */ /* 0x000fe2000f8e20ff */
[----:B------:R-:W-:Y:S01]  /*3550*/  @UP4 ULEA UR4, UR22, UR26, 0x3 ;  /* 0x0000001a16044291 */ /* 0x000fe2000f8e18ff */
[----:B------:R-:W-:Y:S01]  /*3560*/  PLOP3.LUT P2, PT, PT, PT, PT, 0x80, 0x8 ;  /* 0x000000000008781c */ /* 0x000fe20003f4f070 */
[----:B------:R-:W-:Y:S01]  /*3570*/  ULEA UR30, UR31, UR26, 0x3 ;  /* 0x0000001a1f1e7291 */ /* 0x000fe2000f8e18ff */
[----:B------:R-:W-:Y:S01]  /*3580*/  PRMT R3, RZ, 0x654, R3 ;  /* 0x00000654ff037816 */ /* 0x000fe20000000003 */
[----:B------:R-:W-:Y:S01]  /*3590*/  ULEA UR11, UR31, UR42, 0x7 ;  /* 0x0000002a1f0b7291 */ /* 0x000fe2000f8e38ff */
[----:B-1----:R-:W1:Y:S01]  /*35a0*/  LDS.128 R4, [R4+0x110] ;  /* 0x0001100004047984 */ /* 0x002e620000000c00 */
[----:B------:R-:W-:Y:S02]  /*35b0*/  @P0 SHF.L.U32 R2, R8, 0x1f, RZ ;  /* 0x0000001f08020819 */ /* 0x000fe400000006ff */
[----:B------:R-:W-:Y:S01]  /*35c0*/  SHF.L.U32 R0, R11, 0x1f, RZ ;  /* 0x0000001f0b007819 */ /* 0x000fe200000006ff */
[----:B------:R-:W-:Y:S01]  /*35d0*/  @!PT LDS RZ, [RZ] ;  /* 0x00000000fffff984 */ /* 0x000fe20000000800 */
[----:B------:R-:W-:Y:S01]  /*35e0*/  @!PT LDS RZ, [RZ] ;  /* 0x00000000fffff984 */ /* 0x000fe20000000800 */
[----:B------:R-:W-:Y:S01]  /*35f0*/  @!PT LDS RZ, [RZ] ;  /* 0x00000000fffff984 */ /* 0x000fe20000000800 */
[----:B------:R-:W-:Y:S01]  /*3600*/  @!PT LDS RZ, [RZ] ;  /* 0x00000000fffff984 */ /* 0x000fe20000000800 */
[----:B------:R2:W-:Y:S06]  /*3610*/  MEMBAR.ALL.CTA ;  /* 0x0000000000007992 */ /* 0x0005ec0000008000 */
[----:B--2---:R-:W2:Y:S02]  /*3620*/  FENCE.VIEW.ASYNC.S ;  /* 0x00000000000073c6 */ /* 0x004ea40000000000 */
[----:B--2---:R2:W-:Y:S01]  /*3630*/  SYNCS.ARRIVE.TRANS64.RED.A1T0 RZ, [R3+URZ], RZ ;  /* 0x000000ff03ff79a7 */ /* 0x0045e200081004ff */
[----:B------:R2:W3:Y:S01]  /*3640*/  @P0 SYNCS.PHASECHK.TRANS64.TRYWAIT P2, [UR4], R2 ;  /* 0x00000002ff0005a7 */ /* 0x0004e20008041104 */
[----:B-1----:R-:W-:Y:S01]  /*3650*/  LOP3.LUT P1, RZ, R6, 0x1, RZ, 0xc0, !PT ;  /* 0x0000000106ff7812 */ /* 0x002fe2000782c0ff */
[----:B------:R-:W1:Y:S02]  /*3660*/  SYNCS.PHASECHK.TRANS64.TRYWAIT P0, [UR30+0xc0], R0 ;  /* 0x0000c000ff0075a7 */ /* 0x000e64000800111e */
[----:B-123--:R-:W-:Y:S10]  /*3670*/  @!P0 BRA `(.L_x_60) ;  /* 0x0000006000ac8947 */ /* 0x00eff40003800000 */
.L_x_152:
[----:B------:R-:W-:Y:S01]  /*3680*/  IADD3 R10, PT, PT, R10, 0x1, RZ ;  /* 0x000000010a0a7810 */ /* 0x000fe20007ffe0ff */
[----:B------:R-:W-:Y:S06]  /*3690*/  BRA.U !UP4, `(.L_x_61) ;  /* 0x000000010cc07547 */ /* 0x000fec000b800000 */
[----:B------:R-:W-:Y:S01]  /*36a0*/  UPLOP3.LUT UP2, UPT, UPT, UPT, UPT, 0x40, 0x4 ;  /* 0x000000000004789c */ /* 0x000fe20003f4e870 */
[----:B------:R-:W-:Y:S01]  /*36b0*/  UMOV UR24, UR41 ;  /* 0x0000002900187c82 */ /* 0x000fe20008000000 */
[----:B------:R-:W-:Y:S01]  /*36c0*/  UMOV UR23, UR40 ;  /* 0x0000002800177c82 */ /* 0x000fe20008000000 */
[----:B------:R-:W-:-:S08]  /*36d0*/  UMOV UR10, UR22 ;  /* 0x00000016000a7c82 */ /* 0x000fd00008000000 */
.L_x_64:
[----:B------:R-:W-:Y:S02]  /*36e0*/  UIADD3 UR24, UPT, UPT, UR24, 0x1, URZ ;  /* 0x0000000118187890 */ /* 0x000fe4000fffe0ff */
[----:B--2---:R-:W-:Y:S02]  /*36f0*/  ULEA UR5, UR10, UR26, 0x3 ;  /* 0x0000001a0a057291 */ /* 0x004fe4000f8e18ff */
[----:B------:R-:W-:Y:S01]  /*3700*/  UISETP.NE.AND UP3, UPT, UR24, URZ, UPT ;  /* 0x000000ff1800728c */ /* 0x000fe2000bf65270 */
[----:B---3--:R-:W-:Y:S10]  /*3710*/  @P2 BRA `(.L_x_62) ;  /* 0x00000000000c2947 */ /* 0x008ff40003800000 */
[----:B-1----:R-:W-:Y:S04]  /*3720*/  SHF.L.U32 R3, R8, 0x1f, RZ ;  /* 0x0000001f08037819 */ /* 0x002fe800000006ff */
[----:B------:R-:W1:Y:S02]  /*3730*/  SYNCS.PHASECHK.TRANS64.TRYWAIT P0, [UR5], R3 ;  /* 0x00000003ff0075a7 */ /* 0x000e640008001105 */
[----:B-1----:R-:W-:Y:S05]  /*3740*/  @!P0 BRA `(.L_x_63) ;  /* 0x0000006000908947 */ /* 0x002fea0003800000 */
.L_x_62:
[----:B------:R-:W-:Y:S01]  /*3750*/  UISETP.NE.AND UP0, UPT, UR23, 0x1, UPT ;  /* 0x000000011700788c */ /* 0x000fe2000bf05270 */
[----:B------:R-:W-:Y:S01]  /*3760*/  PLOP3.LUT P2, PT, PT, PT, PT, 0x80, 0x8 ;  /* 0x000000000008781c */ /* 0x000fe20003f4f070 */
[----:B------:R-:W-:Y:S02]  /*3770*/  UIADD3 UR4, UPT, UPT, UR10, 0x1, URZ ;  /* 0x000000010a047890 */ /* 0x000fe4000fffe0ff */
[----:B------:R-:W-:Y:S02]  /*3780*/  UIADD3 UR25, UPT, UPT, UR5, 0x18, URZ ;  /* 0x0000001805197890 */ /* 0x000fe4000fffe0ff */
[----:B------:R-:W-:Y:S01]  /*3790*/  UISETP.NE.AND UP1, UPT, UR4, 0x3, UPT ;  /* 0x000000030400788c */ /* 0x000fe2000bf25270 */
[----:B------:R-:W-:Y:S01]  /*37a0*/  PLOP3.LUT P0, PT, PT, PT, UP0, 0x80, 0x8 ;  /* 0x000000000008781c */ /* 0x000fe20003f0f008 */
[----:B------:R-:W-:Y:S02]  /*37b0*/  UIADD3 UR23, UPT, UPT, UR23, -0x1, URZ ;  /* 0xffffffff17177890 */ /* 0x000fe4000fffe0ff */
[----:B------:R-:W-:Y:S02]  /*37c0*/  USEL UR6, URZ, 0x1, UP1 ;  /* 0x00000001ff067887 */ /* 0x000fe40008800000 */
[----:B------:R-:W-:Y:S01]  /*37d0*/  USEL UR22, UR4, URZ, UP1 ;  /* 0x000000ff04167287 */ /* 0x000fe20008800000 */
[----:B------:R-:W-:Y:S01]  /*37e0*/  UMOV UR7, 0x40004040 ;  /* 0x4000404000077882 */ /* 0x000fe20000000000 */
[----:B------:R-:W-:Y:S02]  /*37f0*/  UMOV UR5, 0x40004040 ;  /* 0x4000404000057882 */ /* 0x000fe40000000000 */
[----:B------:R-:W-:Y:S01]  /*3800*/  @UP0 ULEA UR4, UR22, UR26, 0x3 ;  /* 0x0000001a16040291 */ /* 0x000fe2000f8e18ff */
[----:B------:R-:W-:Y:S01]  /*3810*/  LOP3.LUT R8, R8, UR6, RZ, 0x3c, !PT ;  /* 0x0000000608087c12 */ /* 0x000fe2000f8e3cff */
[----:B------:R-:W-:Y:S01]  /*3820*/  ULEA UR6, UR10, UR29, 0xa ;  /* 0x0000001d0a067291 */ /* 0x000fe2000f8e50ff */
[----:B------:R-:W-:Y:S02]  /*3830*/  UMOV UR21, 0x40004040 ;  /* 0x4000404000157882 */ /* 0x000fe40000000000 */
[----:B-1----:R-:W-:Y:S01]  /*3840*/  @P0 SHF.L.U32 R0, R8, 0x1f, RZ ;  /* 0x0000001f08000819 */ /* 0x002fe200000006ff */
[----:B------:R-:W-:Y:S02]  /*3850*/  UIADD3 UR20, UPT, UPT, UR6, 0x80, URZ ;  /* 0x0000008006147890 */ /* 0x000fe4000fffe0ff */
[----:B------:R-:W-:Y:S01]  /*3860*/  UIADD3 UR16, UPT, UPT, UR6, 0x100, URZ ;  /* 0x0000010006107890 */ /* 0x000fe2000fffe0ff */
[----:B------:R2:W3:Y:S01]  /*3870*/  @P0 SYNCS.PHASECHK.TRANS64.TRYWAIT P2, [UR4], R0 ;  /* 0x00000000ff0005a7 */ /* 0x0004e20008041104 */
[----:B------:R-:W-:Y:S02]  /*3880*/  ULEA UR4, UR10, UR28, 0xa ;  /* 0x0000001c0a047291 */ /* 0x000fe4000f8e50ff */
[----:B------:R-:W-:Y:S02]  /*3890*/  UIADD3 UR12, UPT, UPT, UR6, 0x180, URZ ;  /* 0x00000180060c7890 */ /* 0x000fe4000fffe0ff */
[----:B------:R-:W-:Y:S02]  /*38a0*/  UIADD3 UR18, UPT, UPT, UR4, 0x2, URZ ;  /* 0x0000000204127890 */ /* 0x000fe4000fffe0ff */
[----:B------:R-:W-:Y:S02]  /*38b0*/  UIADD3 UR14, UPT, UPT, UR4, 0x4, URZ ;  /* 0x00000004040e7890 */ /* 0x000fe4000fffe0ff */
[----:B------:R-:W-:Y:S01]  /*38c0*/  UIADD3 UR8, UPT, UPT, UR4, 0x6, URZ ;  /* 0x0000000604087890 */ /* 0x000fe2000fffe0ff */
[----:B------:R2:W-:Y:S01]  /*38d0*/  UTCHMMA gdesc[UR4], gdesc[UR6], tmem[UR11], tmem[UR38], idesc[UR39], UP2 ;  /* 0x00ff2606040075ea */ /* 0x0005e2000900000b */
[----:B------:R-:W-:Y:S01]  /*38e0*/  UPLOP3.LUT UP2, UPT, UPT, UPT, UPT, 0x80, 0x8 ;  /* 0x000000000008789c */ /* 0x000fe20003f4f070 */
[----:B------:R-:W-:Y:S01]  /*38f0*/  UMOV UR19, 0x40004040 ;  /* 0x4000404000137882 */ /* 0x000fe20000000000 */
[----:B------:R-:W-:Y:S01]  /*3900*/  UMOV UR17, 0x40004040 ;  /* 0x4000404000117882 */ /* 0x000fe20000000000 */
[----:B------:R2:W-:Y:S01]  /*3910*/  UTCHMMA gdesc[UR18], gdesc[UR20], tmem[UR11], tmem[UR36], idesc[UR37], UPT ;  /* 0x00ff2414120075ea */ /* 0x0005e2000b80000b */
[----:B------:R-:W-:Y:S01]  /*3920*/  UMOV UR15, 0x40004040 ;  /* 0x40004040000f7882 */ /* 0x000fe20000000000 */
[----:B------:R-:W-:Y:S01]  /*3930*/  UMOV UR13, 0x40004040 ;  /* 0x40004040000d7882 */ /* 0x000fe20000000000 */
[----:B------:R-:W-:Y:S01]  /*3940*/  UMOV UR9, 0x40004040 ;  /* 0x4000404000097882 */ /* 0x000fe20000000000 */
[----:B------:R2:W-:Y:S01]  /*3950*/  UTCHMMA gdesc[UR14], gdesc[UR16], tmem[UR11], tmem[UR34], idesc[UR35], UPT ;  /* 0x00ff22100e0075ea */ /* 0x0005e2000b80000b */
[----:B------:R2:W-:Y:S01]  /*3960*/  UTCHMMA gdesc[UR8], gdesc[UR12], tmem[UR11], tmem[UR32], idesc[UR33], UPT ;  /* 0x00ff200c080075ea */ /* 0x0005e2000b80000b */
[----:B------:R2:W-:Y:S01]  /*3970*/  UTCBAR.MULTICAST [UR25], URZ, UR27 ;  /* 0x000000ff190073e9 */ /* 0x0005e2000800081b */
[----:B------:R-:W-:Y:S01]  /*3980*/  UMOV UR10, UR22 ;  /* 0x00000016000a7c82 */ /* 0x000fe20008000000 */
[----:B------:R-:W-:Y:S05]  /*3990*/  BRA.U UP3, `(.L_x_64) ;  /* 0xfffffffd03507547 */ /* 0x000fea000b83ffff */
.L_x_61:
[----:B--2---:R-:W-:Y:S01]  /*39a0*/  UIADD3 UR4, UPT, UPT, UR31, 0x1, URZ ;  /* 0x000000011f047890 */ /* 0x004fe2000fffe0ff */
[C---:B------:R-:W-:Y:S01]  /*39b0*/  ISETP.NE.AND P0, PT, R10.reuse, 0x2, PT ;  /* 0x000000020a00780c */ /* 0x040fe20003f05270 */
[----:B------:R-:W-:Y:S02]  /*39c0*/  UIADD3 UR5, UPT, UPT, UR30, 0xa0, URZ ;  /* 0x000000a01e057890 */ /* 0x000fe4000fffe0ff */
[----:B------:R-:W-:Y:S01]  /*39d0*/  UISETP.NE.AND UP0, UPT, UR4, 0x4, UPT ;  /* 0x000000040400788c */ /* 0x000fe2000bf05270 */
[----:B-1----:R-:W-:Y:S02]  /*39e0*/  SEL R0, RZ, 0x1, P0 ;  /* 0x00000001ff007807 */ /* 0x002fe40000000000 */
[----:B------:R-:W-:Y:S01]  /*39f0*/  SEL R10, R10, RZ, P0 ;  /* 0x000000ff0a0a7207 */ /* 0x000fe20000000000 */
[----:B------:R-:W-:Y:S01]  /*3a00*/  USEL UR6, URZ, 0x1, UP0 ;  /* 0x00000001ff067887 */ /* 0x000fe20008000000 */
[----:B------:R-:W-:Y:S01]  /*3a10*/  LOP3.LUT R9, R9, R0, RZ, 0x3c, !PT ;  /* 0x0000000009097212 */ /* 0x000fe200078e3cff */
[----:B------:R-:W-:Y:S01]  /*3a20*/  USEL UR31, UR4, URZ, UP0 ;  /* 0x000000ff041f7287 */ /* 0x000fe20008000000 */
[----:B------:R1:W-:Y:S03]  /*3a30*/  UTCBAR [UR5], URZ ;  /* 0x000000ff050073e9 */ /* 0x0003e600080000ff */
[----:B------:R-:W-:Y:S01]  /*3a40*/  LOP3.LUT R11, R11, UR6, RZ, 0x3c, !PT ;  /* 0x000000060b0b7c12 */ /* 0x000fe2000f8e3cff */
[----:B------:R-:W-:Y:S07]  /*3a50*/  @P1 BRA `(.L_x_65) ;  /* 0xfffffff800a01947 */ /* 0x000fee000383ffff */
[----:B------:R-:W2:Y:S01]  /*3a60*/  S2UR UR8, SR_CgaCtaId ;  /* 0x00000000000879c3 */ /* 0x000ea20000008800 */
[----:B------:R-:W-:Y:S01]  /*3a70*/  ELECT P0, URZ, PT ;  /* 0x0000000000ff782f */ /* 0x000fe20003800000 */
[----:B------:R-:W-:Y:S01]  /*3a80*/  IMAD.MOV.U32 R0, RZ, RZ, 0x1 ;  /* 0x00000001ff007424 */ /* 0x000fe200078e00ff */
[----:B------:R-:W-:Y:S01]  /*3a90*/  UIADD3 UR26, UPT, UPT, UR26, 0xc0, URZ ;  /* 0x000000c01a1a7890 */ /* 0x000fe2000fffe0ff */
[----:B------:R-:W-:Y:S01]  /*3aa0*/  SHF.L.U32 R3, R11, 0x1f, RZ ;  /* 0x0000001f0b037819 */ /* 0x000fe200000006ff */
[----:B------:R-:W-:-:S03]  /*3ab0*/  UMOV UR4, 0x40 ;  /* 0x0000004000047882 */ /* 0x000fc60000000000 */
[----:B------:R-:W-:Y:S01]  /*3ac0*/  UVIRTCOUNT.DEALLOC.SMPOOL 0x80 ;  /* 0x000000800000784c */ /* 0x000fe20000000000 */
[----:B--2---:R-:W-:Y:S02]  /*3ad0*/  ULEA UR8, UR8, UR4, 0x18 ;  /* 0x0000000408087291 */ /* 0x004fe4000f8ec0ff */
[----:B------:R-:W-:-:S07]  /*3ae0*/  ULEA UR4, UR31, UR26, 0x3 ;  /* 0x0000001a1f047291 */ /* 0x000fce000f8e18ff */
[----:B------:R2:W-:Y:S02]  /*3af0*/  @P0 STS.U8 [UR8+0x1c], R0 ;  /* 0x00001c00ff000988 */ /* 0x0005e40008000008 */
[----:B------:R-:W4:Y:S02]  /*3b00*/  SYNCS.PHASECHK.TRANS64.TRYWAIT P0, [UR4], R3 ;  /* 0x00000003ff0075a7 */ /* 0x000f240008001104 */
[----:B--2-4-:R-:W-:Y:S05]  /*3b10*/  @!P0 BRA `(.L_x_66) ;  /* 0x0000005c00b48947 */ /* 0x014fea0003800000 */
.L_x_155:
[----:B------:R-:W-:-:S04]  /*3b20*/  UIADD3 UR4, UPT, UPT, UR31, 0x1, URZ ;  /* 0x000000011f047890 */ /* 0x000fc8000fffe0ff */
[----:B------:R-:W-:-:S04]  /*3b30*/  UISETP.NE.AND UP0, UPT, UR4, 0x4, UPT ;  /* 0x000000040400788c */ /* 0x000fc8000bf05270 */
[----:B------:R-:W-:Y:S02]  /*3b40*/  USEL UR6, URZ, 0x1, UP0 ;  /* 0x00000001ff067887 */ /* 0x000fe40008000000 */
[----:B------:R-:W-:-:S04]  /*3b50*/  USEL UR4, UR4, URZ, UP0 ;  /* 0x000000ff04047287 */ /* 0x000fc80008000000 */
[----:B-1----:R-:W-:Y:S01]  /*3b60*/  ULEA UR5, UR4, UR26, 0x3 ;  /* 0x0000001a04057291 */ /* 0x002fe2000f8e18ff */
[----:B------:R-:W-:-:S04]  /*3b70*/  LOP3.LUT R2, R11, UR6, RZ, 0x3c, !PT ;  /* 0x000000060b027c12 */ /* 0x000fc8000f8e3cff */
[----:B--2---:R-:W-:-:S04]  /*3b80*/  SHF.L.U32 R3, R2, 0x1f, RZ ;  /* 0x0000001f02037819 */ /* 0x004fc800000006ff */
[----:B------:R-:W1:Y:S02]  /*3b90*/  SYNCS.PHASECHK.TRANS64.TRYWAIT P0, [UR5], R3 ;  /* 0x00000003ff0075a7 */ /* 0x000e640008001105 */
[----:B-1----:R-:W-:Y:S05]  /*3ba0*/  @!P0 BRA `(.L_x_67) ;  /* 0x0000005c00a88947 */ /* 0x002fea0003800000 */
.L_x_157:
        /* <DEDUP_REMOVED lines=9> */
.L_x_159:
[----:B------:R-:W-:-:S04]  /*3c40*/  UIADD3 UR4, UPT, UPT, UR4, 0x1, URZ ;  /* 0x0000000104047890 */ /* 0x000fc8000fffe0ff */
[----:B------:R-:W-:-:S04]  /*3c50*/  UISETP.NE.AND UP0, UPT, UR4, 0x4, UPT ;  /* 0x000000040400788c */ /* 0x000fc8000bf05270 */
[----:B------:R-:W-:Y:S02]  /*3c60*/  USEL UR5, URZ, 0x1, UP0 ;  /* 0x00000001ff057887 */ /* 0x000fe40008000000 */
[----:B------:R-:W-:-:S04]  /*3c70*/  USEL UR4, UR4, URZ, UP0 ;  /* 0x000000ff04047287 */ /* 0x000fc80008000000 */
[----:B------:R-:W-:Y:S01]  /*3c80*/  ULEA UR4, UR4, UR26, 0x3 ;  /* 0x0000001a04047291 */ /* 0x000fe2000f8e18ff */
[----:B-1----:R-:W-:-:S04]  /*3c90*/  LOP3.LUT R3, R2, UR5, RZ, 0x3c, !PT ;  /* 0x0000000502037c12 */ /* 0x002fc8000f8e3cff */
[----:B------:R-:W-:-:S04]  /*3ca0*/  SHF.L.U32 R3, R3, 0x1f, RZ ;  /* 0x0000001f03037819 */ /* 0x000fc800000006ff */
[----:B------:R-:W1:Y:S02]  /*3cb0*/  SYNCS.PHASECHK.TRANS64.TRYWAIT P0, [UR4], R3 ;  /* 0x00000003ff0075a7 */ /* 0x000e640008001104 */
[----:B-1----:R-:W-:Y:S05]  /*3cc0*/  @!P0 BRA `(.L_x_69) ;  /* 0x0000005c00908947 */ /* 0x002fea0003800000 */
.L_x_161:
[----:B------:R-:W-:Y:S01]  /*3cd0*/  NOP ;  /* 0x0000000000007918 */ /* 0x000fe20000000000 */
[----:B-1----:R-:W1:Y:S01]  /*3ce0*/  LDS R0, [UR8+0x14] ;  /* 0x00001408ff007984 */ /* 0x002e620008000800 */
[----:B------:R-:W-:Y:S01]  /*3cf0*/  ULOP3.LUT UR4, UR42, 0xffff, URZ, 0xc0, !UPT ;  /* 0x0000ffff2a047892 */ /* 0x000fe2000f8ec0ff */
[----:B------:R-:W-:Y:S01]  /*3d00*/  UMOV UR5, 0xffff ;  /* 0x0000ffff00057882 */ /* 0x000fe20000000000 */
[----:B------:R-:W-:Y:S02]  /*3d10*/  UMOV UR6, 0x1 ;  /* 0x0000000100067882 */ /* 0x000fe40000000000 */
[----:B------:R-:W-:-:S04]  /*3d20*/  USHF.R.U32.HI UR4, URZ, 0x5, UR4 ;  /* 0x00000005ff047899 */ /* 0x000fc80008011604 */
[----:B------:R-:W-:Y:S02]  /*3d30*/  USHF.L.U32 UR5, UR5, UR4, URZ ;  /* 0x0000000405057299 */ /* 0x000fe400080006ff */
[----:B------:R-:W-:-:S04]  /*3d40*/  USHF.L.U32 UR4, UR6, UR4, URZ ;  /* 0x0000000406047299 */ /* 0x000fc800080006ff */
[----:B-1----:R-:W-:-:S04]  /*3d50*/  LOP3.LUT R0, R0, UR5, RZ, 0xc0, !PT ;  /* 0x0000000500007c12 */ /* 0x002fc8000f8ec0ff */
[----:B------:R-:W-:-:S13]  /*3d60*/  ISETP.NE.AND P0, PT, R0, UR5, PT ;  /* 0x0000000500007c0c */ /* 0x000fda000bf05270 */
[----:B------:R-:W-:Y:S05]  /*3d70*/  @P0 BRA `(.L_x_70) ;  /* 0x0000000000580947 */ /* 0x000fea0003800000 */
[----:B------:R-:W1:Y:S02]  /*3d80*/  LDS R0, [UR8+0x18] ;  /* 0x00001808ff007984 */ /* 0x000e640008000800 */
[----:B-1----:R-:W-:-:S04]  /*3d90*/  LOP3.LUT R0, R0, UR4, RZ, 0xc0, !PT ;  /* 0x0000000400007c12 */ /* 0x002fc8000f8ec0ff */
[----:B------:R-:W-:-:S13]  /*3da0*/  ISETP.NE.AND P0, PT, R0, UR4, PT ;  /* 0x0000000400007c0c */ /* 0x000fda000bf05270 */
[----:B------:R-:W-:Y:S05]  /*3db0*/  @P0 BRA `(.L_x_71) ;  /* 0x00000000003c0947 */ /* 0x000fea0003800000 */
[----:B------:R-:W1:Y:S01]  /*3dc0*/  S2R R2, SR_LANEID ;  /* 0x0000000000027919 */ /* 0x000e620000000000 */
[----:B------:R-:W-:Y:S01]  /*3dd0*/  ULOP3.LUT UR5, URZ, UR5, URZ, 0x33, !UPT ;  /* 0x00000005ff057292 */ /* 0x000fe2000f8e33ff */
[----:B------:R-:W-:Y:S01]  /*3de0*/  LOP3.LUT R4, RZ, UR4, RZ, 0x33, !PT ;  /* 0x00000004ff047c12 */ /* 0x000fe2000f8e33ff */
[----:B------:R-:W-:Y:S02]  /*3df0*/  VOTEU.ANY UR4, UPT, PT ;  /* 0x0000000000047886 */ /* 0x000fe400038e0100 */
[----:B------:R-:W-:Y:S01]  /*3e00*/  UFLO.U32 UR4, UR4 ;  /* 0x00000004000472bd */ /* 0x000fe200080e0000 */
[----:B------:R-:W2:Y:S01]  /*3e10*/  REDUX UR6, R4 ;  /* 0x00000000040673c4 */ /* 0x000ea20000000000 */
[----:B------:R-:W-:-:S06]  /*3e20*/  IMAD.U32 R0, RZ, RZ, UR5 ;  /* 0x00000005ff007e24 */ /* 0x000fcc000f8e00ff */
[----:B------:R4:W-:Y:S01]  /*3e30*/  UTCATOMSWS.AND URZ, UR5 ;  /* 0x0000000500ff79e3 */ /* 0x0009e20008000000 */
[----:B------:R-:W3:Y:S01]  /*3e40*/  REDUX UR7, R0 ;  /* 0x00000000000773c4 */ /* 0x000ee20000000000 */
[----:B-1----:R-:W-:Y:S01]  /*3e50*/  ISETP.EQ.U32.AND P0, PT, R2, UR4, PT ;  /* 0x0000000402007c0c */ /* 0x002fe2000bf02070 */
[----:B--2---:R-:W-:Y:S01]  /*3e60*/  IMAD.U32 R2, RZ, RZ, UR6 ;  /* 0x00000006ff027e24 */ /* 0x004fe2000f8e00ff */
[----:B---3--:R-:W-:-:S11]  /*3e70*/  MOV R3, UR7 ;  /* 0x0000000700037c02 */ /* 0x008fd60008000f00 */
[----:B------:R4:W-:Y:S04]  /*3e80*/  @P0 ATOMS.AND RZ, [UR8+0x14], R3 ;  /* 0x00001403ffff098c */ /* 0x0009e8000a800008 */
[----:B------:R4:W-:Y:S01]  /*3e90*/  @P0 ATOMS.AND RZ, [UR8+0x18], R2 ;  /* 0x00001802ffff098c */ /* 0x0009e2000a800008 */
[----:B------:R-:W-:Y:S05]  /*3ea0*/  BRA `(.L_x_72) ;  /* 0x0000000000147947 */ /* 0x000fea0003800000 */
.L_x_71:
[----:B------:R-:W-:Y:S02]  /*3eb0*/  MOV R2, 0x3ed0 ;  /* 0x00003ed000027802 */ /* 0x000fe40000000f00 */
[----:B---3-5:R-:W-:Y:S05]  /*3ec0*/  CALL.REL.NOINC `($__internal_0_$__cuda_sm10x_tcgen05_guardrail_trap_col_being_dealloced_not_returned_by_alloc) ;  /* 0x0000006000787944 */ /* 0x028fea0003c00000 */
[----:B------:R-:W-:Y:S05]  /*3ed0*/  BRA `(.L_x_72) ;  /* 0x0000000000087947 */ /* 0x000fea0003800000 */
.L_x_70:
[----:B------:R-:W-:Y:S02]  /*3ee0*/  MOV R2, 0x3f00 ;  /* 0x00003f0000027802 */ /* 0x000fe40000000f00 */
[----:B---3-5:R-:W-:Y:S05]  /*3ef0*/  CALL.REL.NOINC `($__internal_2_$__cuda_sm10x_tcgen05_guardrail_trap_unallocated_columns_being_dealloced) ;  /* 0x0000006000847944 */ /* 0x028fea0003c00000 */
.L_x_72:
[----:B------:R-:W-:Y:S01]  /*3f00*/  NOP ;  /* 0x0000000000007918 */ /* 0x000fe20000000000 */
[----:B----4-:R-:W-:Y:S05]  /*3f10*/  EXIT ;  /* 0x000000000000794d */ /* 0x010fea0003800000 */
.L_x_54:
[----:B------:R-:W-:-:S09]  /*3f20*/  UISETP.NE.OR UP0, UPT, UR17, 0x3, !UP3 ;  /* 0x000000031100788c */ /* 0x000fd2000df05670 */
[----:B------:R-:W-:Y:S05]  /*3f30*/  BRA.U UP0, `(.L_x_73) ;  /* 0x0000001100547547 */ /* 0x000fea000b800000 */
[----:B------:R-:W1:Y:S01]  /*3f40*/  LDCU UR31, c[0x0][0x370] ;  /* 0x00006e00ff1f77ac */ /* 0x000e620008000800 */
[----:B------:R-:W2:Y:S01]  /*3f50*/  LDC.64 R16, c[0x0][0x348] ;  /* 0x0000d200ff107b82 */ /* 0x000ea20000000a00 */
[----:B------:R-:W-:Y:S02]  /*3f60*/  HFMA2 R13, -RZ, RZ, 0, 0 ;  /* 0x00000000ff0d7431 */ /* 0x000fe400000001ff */
[----:B------:R-:W-:Y:S01]  /*3f70*/  IMAD.MOV.U32 R15, RZ, RZ, 0x1 ;  /* 0x00000001ff0f7424 */ /* 0x000fe200078e00ff */
[----:B------:R-:W1:Y:S01]  /*3f80*/  LDCU.128 UR48, c[0x0][0xb10] ;  /* 0x00016200ff3077ac */ /* 0x000e620008000c00 */
[----:B------:R-:W-:Y:S01]  /*3f90*/  IMAD.MOV.U32 R14, RZ, RZ, RZ ;  /* 0x000000ffff0e7224 */ /* 0x000fe200078e00ff */
[----:B------:R-:W-:Y:S01]  /*3fa0*/  MOV R7, 0x2000 ;  /* 0x0000200000077802 */ /* 0x000fe20000000f00 */
[----:B------:R-:W3:Y:S01]  /*3fb0*/  LDCU UR30, c[0x0][0x374] ;  /* 0x00006e80ff1e77ac */ /* 0x000ee20008000800 */
[----:B------:R-:W4:Y:S01]  /*3fc0*/  LDC.64 R2, c[0x0][0x888] ;  /* 0x00022200ff027b82 */ /* 0x000f220000000a00 */
[----:B------:R-:W3:Y:S01]  /*3fd0*/  LDCU UR15, c[0x0][0xb0c] ;  /* 0x00016180ff0f77ac */ /* 0x000ee20008000800 */
[----:B------:R-:W2:Y:S06]  /*3fe0*/  LDCU UR40, c[0x0][0xb20] ;  /* 0x00016400ff2877ac */ /* 0x000eac0008000800 */
[----:B------:R-:W4:Y:S01]  /*3ff0*/  LDC.64 R4, c[0x0][0x890] ;  /* 0x00022400ff047b82 */ /* 0x000f220000000a00 */
[----:B------:R-:W2:Y:S01]  /*4000*/  LDCU UR4, c[0x0][0xb30] ;  /* 0x00016600ff0477ac */ /* 0x000ea20008000800 */
[----:B------:R-:W-:Y:S01]  /*4010*/  UMOV UR21, 0x400 ;  /* 0x0000040000157882 */ /* 0x000fe20000000000 */
[----:B-1----:R-:W-:-:S02]  /*4020*/  UIMAD.WIDE.U32 UR6, UR31, UR48, URZ ;  /* 0x000000301f0672a5 */ /* 0x002fc4000f8e00ff */
[----:B---3--:R-:W-:Y:S02]  /*4030*/  UIMAD.WIDE.U32 UR8, UR30, UR51, URZ ;  /* 0x000000331e0872a5 */ /* 0x008fe4000f8e00ff */
[----:B------:R-:W-:Y:S02]  /*4040*/  ULEA UR21, UR47, UR21, 0x18 ;  /* 0x000000152f157291 */ /* 0x000fe4000f8ec0ff */
[----:B------:R-:W-:Y:S02]  /*4050*/  UPLOP3.LUT UP3, UPT, UPT, UPT, UPT, 0x40, 0x4 ;  /* 0x000000000004789c */ /* 0x000fe40003f6e870 */
[----:B------:R-:W-:Y:S01]  /*4060*/  UIADD3 UR37, UPT, UPT, UR21, 0x48, URZ ;  /* 0x0000004815257890 */ /* 0x000fe2000fffe0ff */
[----:B------:R-:W-:Y:S01]  /*4070*/  UMOV UR6, UR7 ;  /* 0x0000000700067c82 */ /* 0x000fe20008000000 */
[----:B------:R-:W-:Y:S01]  /*4080*/  UMOV UR38, UR9 ;  /* 0x0000000900267c82 */ /* 0x000fe20008000000 */
[----:B------:R-:W-:Y:S02]  /*4090*/  UISETP.GE.AND UP0, UPT, UR42, 0x1, UPT ;  /* 0x000000012a00788c */ /* 0x000fe4000bf06270 */
[----:B------:R-:W-:Y:S01]  /*40a0*/  UISETP.NE.AND UP4, UPT, UR42, 0x1, UPT ;  /* 0x000000012a00788c */ /* 0x000fe2000bf85270 */
[----:B------:R-:W1:Y:S01]  /*40b0*/  LDCU.64 UR22, c[0x0][0xb28] ;  /* 0x00016500ff1677ac */ /* 0x000e620008000a00 */
[----:B------:R-:W-:-:S02]  /*40c0*/  UISETP.NE.AND UP6, UPT, UR15, 0x1, UPT ;  /* 0x000000010f00788c */ /* 0x000fc4000bfc5270 */
[----:B------:R-:W-:Y:S02]  /*40d0*/  UISETP.NE.AND UP5, UPT, UR50, 0x1, UPT ;  /* 0x000000013200788c */ /* 0x000fe4000bfa5270 */
[----:B------:R-:W-:Y:S02]  /*40e0*/  UIADD3 UR33, UPT, UPT, UR21, 0x30, URZ ;  /* 0x0000003015217890 */ /* 0x000fe4000fffe0ff */
[----:B------:R-:W-:Y:S02]  /*40f0*/  UIADD3 UR25, UPT, UPT, UR21, 0x38, URZ ;  /* 0x0000003815197890 */ /* 0x000fe4000fffe0ff */
[----:B------:R-:W-:Y:S02]  /*4100*/  UIADD3 UR17, UPT, UPT, UR21, 0x40, URZ ;  /* 0x0000004015117890 */ /* 0x000fe4000fffe0ff */
[----:B------:R-:W-:Y:S02]  /*4110*/  UPRMT UR37, UR47, 0x654, UR37 ;  /* 0x000006542f257896 */ /* 0x000fe40008000025 */
[----:B------:R-:W-:-:S02]  /*4120*/  USHF.R.U32.HI UR39, URZ, UR49, UR6 ;  /* 0x00000031ff277299 */ /* 0x000fc40008011606 */
[----:B--2---:R-:W-:Y:S02]  /*4130*/  USHF.R.U32.HI UR38, URZ, UR40, UR38 ;  /* 0x00000028ff267299 */ /* 0x004fe40008011626 */
[----:B------:R-:W-:-:S11]  /*4140*/  UISETP.NE.AND UP2, UPT, UR4, 0x1, UPT ;  /* 0x000000010400788c */ /* 0x000fd6000bf45270 */
.L_x_84:
[C---:B------:R-:W-:Y:S02]  /*4150*/  LEA R12, R14.reuse, UR21, 0x3 ;  /* 0x000000150e0c7c11 */ /* 0x040fe4000f8e18ff */
[----:B------:R-:W-:Y:S02]  /*4160*/  SHF.L.U32 R9, R13, 0x1f, RZ ;  /* 0x0000001f0d097819 */ /* 0x000fe400000006ff */
[----:B------:R-:W-:Y:S02]  /*4170*/  LEA R10, R14, UR21, 0x4 ;  /* 0x000000150e0a7c11 */ /* 0x000fe4000f8e20ff */
[----:B--2---:R-:W2:Y:S02]  /*4180*/  SYNCS.PHASECHK.TRANS64.TRYWAIT P0, [R12+URZ+0x80], R9 ;  /* 0x000080090c0075a7 */ /* 0x004ea400080011ff */
[----:B--2---:R-:W-:Y:S05]  /*4190*/  @!P0 BRA `(.L_x_74) ;  /* 0x0000005800748947 */ /* 0x004fea0003800000 */
.L_x_162:
[----:B--2---:R-:W2:Y:S01]  /*41a0*/  LDS.128 R8, [R10+0x110] ;  /* 0x000110000a087984 */ /* 0x004ea20000000c00 */
[----:B------:R-:W-:Y:S01]  /*41b0*/  UISETP.GE.AND UP0, UPT, UR42, 0x1, UPT ;  /* 0x000000012a00788c */ /* 0x000fe2000bf06270 */
[----:B------:R-:W-:Y:S01]  /*41c0*/  @!PT LDS RZ, [RZ] ;  /* 0x00000000fffff984 */ /* 0x000fe20000000800 */
[----:B------:R-:W-:Y:S01]  /*41d0*/  @!PT LDS RZ, [RZ] ;  /* 0x00000000fffff984 */ /* 0x000fe20000000800 */
[----:B------:R-:W-:Y:S01]  /*41e0*/  @!PT LDS RZ, [RZ] ;  /* 0x00000000fffff984 */ /* 0x000fe20000000800 */
[----:B------:R-:W-:Y:S01]  /*41f0*/  @!PT LDS RZ, [RZ] ;  /* 0x00000000fffff984 */ /* 0x000fe20000000800 */
[----:B------:R3:W-:Y:S06]  /*4200*/  MEMBAR.ALL.CTA ;  /* 0x0000000000007992 */ /* 0x0007ec0000008000 */
[----:B---3--:R-:W3:Y:S01]  /*4210*/  FENCE.VIEW.ASYNC.S ;  /* 0x00000000000073c6 */ /* 0x008ee20000000000 */
[----:B--2---:R-:W-:Y:S11]  /*4220*/  LOP3.LUT P0, RZ, R10, 0x1, RZ, 0xc0, !PT ;  /* 0x000000010aff7812 */ /* 0x004ff6000780c0ff */
[----:B------:R-:W-:Y:S02]  /*4230*/  @!UPT UIADD3 URZ, UPT, UPT, URZ, URZ, URZ ;  /* 0x000000fffffff290 */ /* 0x000fe4000fffe0ff */
[----:B---3--:R-:W-:Y:S01]  /*4240*/  VOTEU.ANY UP1, P0 ;  /* 0x0000000000ff7886 */ /* 0x008fe20000020100 */
[----:B------:R-:W-:Y:S11]  /*4250*/  PLOP3.LUT P0, PT, PT, PT, UP1, 0x80, 0x8 ;  /* 0x000000000008781c */ /* 0x000ff60003f0f018 */
[----:B------:R-:W-:Y:S02]  /*4260*/  @!UPT UIADD3 URZ, UPT, UPT, URZ, URZ, URZ ;  /* 0x000000fffffff290 */ /* 0x000fe4000fffe0ff */
[----:B------:R-:W-:Y:S02]  /*4270*/  @P0 SHF.R.U32.HI R0, RZ, 0x10, R9 ;  /* 0x00000010ff000819 */ /* 0x000fe40000011609 */
[----:B------:R-:W-:Y:S02]  /*4280*/  @P0 MOV R6, R8 ;  /* 0x0000000800060202 */ /* 0x000fe40000000f00 */
[----:B------:R-:W-:Y:S01]  /*4290*/  @P0 R2UR UR4, R0 ;  /* 0x00000000000402ca */ /* 0x000fe200000e0000 */
[----:B------:R-:W-:Y:S01]  /*42a0*/  VIADD R0, R12, 0x90 ;  /* 0x000000900c007836 */ /* 0x000fe20000000000 */
[----:B------:R-:W-:Y:S02]  /*42b0*/  @P0 LOP3.LUT R8, R9, 0xffff, RZ, 0xc0, !PT ;  /* 0x0000ffff09080812 */ /* 0x000fe400078ec0ff */
[----:B------:R-:W-:Y:S02]  /*42c0*/  @P0 R2UR UR6, R6 ;  /* 0x00000000060602ca */ /* 0x000fe400000e0000 */
[----:B------:R-:W-:Y:S02]  /*42d0*/  PRMT R0, RZ, 0x654, R0 ;  /* 0x00000654ff007816 */ /* 0x000fe40000000000 */
[----:B------:R-:W-:Y:S02]  /*42e0*/  @P0 R2UR UR5, R8 ;  /* 0x00000000080502ca */ /* 0x000fe400000e0000 */
[----:B------:R2:W-:Y:S03]  /*42f0*/  SYNCS.ARRIVE.TRANS64.RED.A1T0 RZ, [R0+URZ], RZ ;  /* 0x000000ff00ff79a7 */ /* 0x0005e600081004ff */
[----:B------:R-:W-:Y:S04]  /*4300*/  @UP1 UMOV UR29, UR4 ;  /* 0x00000004001d1c82 */ /* 0x000fe80008000000 */
[----:B------:R-:W-:Y:S04]  /*4310*/  @UP1 UMOV UR14, UR6 ;  /* 0x00000006000e1c82 */ /* 0x000fe80008000000 */
[----:B------:R-:W-:Y:S01]  /*4320*/  @UP1 UMOV UR13, UR5 ;  /* 0x00000005000d1c82 */ /* 0x000fe20008000000 */
[----:B------:R-:W-:Y:S05]  /*4330*/  BRA.U !UP0, `(.L_x_75) ;  /* 0x0000000108a47547 */ /* 0x000fea000b800000 */
[----:B------:R-:W-:Y:S02]  /*4340*/  UIMAD.WIDE.U32 UR18, UR13, UR51, URZ ;  /* 0x000000330d1272a5 */ /* 0x000fe4000f8e00ff */
[----:B------:R-:W-:Y:S02]  /*4350*/  UIMAD.WIDE.U32 UR26, UR14, UR48, URZ ;  /* 0x000000300e1a72a5 */ /* 0x000fe4000f8e00ff */
[----:B------:R-:W-:Y:S02]  /*4360*/  USEL UR4, UR30, UR38, !UP5 ;  /* 0x000000261e047287 */ /* 0x000fe4000e800000 */
[----:B------:R-:W-:Y:S02]  /*4370*/  USEL UR7, UR31, UR39, !UP6 ;  /* 0x000000271f077287 */ /* 0x000fe4000f000000 */
[----:B-1----:R-:W-:Y:S02]  /*4380*/  UIMAD.WIDE.U32 UR8, UR4, UR22, URZ ;  /* 0x00000016040872a5 */ /* 0x002fe4000f8e00ff */
[----:B------:R-:W-:Y:S01]  /*4390*/  UIMAD.WIDE.U32 UR10, UR7, UR22, URZ ;  /* 0x00000016070a72a5 */ /* 0x000fe2000f8e00ff */
[----:B------:R-:W-:Y:S02]  /*43a0*/  UMOV UR5, UR19 ;  /* 0x0000001300057c82 */ /* 0x000fe40008000000 */
[----:B------:R-:W-:Y:S03]  /*43b0*/  USHF.R.U32.HI UR6, URZ, UR40, UR5 ;  /* 0x00000028ff067299 */ /* 0x000fe60008011605 */
[----:B------:R-:W-:Y:S01]  /*43c0*/  UMOV UR5, UR27 ;  /* 0x0000001b00057c82 */ /* 0x000fe20008000000 */
[----:B------:R-:W-:Y:S02]  /*43d0*/  USEL UR6, UR13, UR6, !UP5 ;  /* 0x000000060d067287 */ /* 0x000fe4000e800000 */
[----:B------:R-:W-:Y:S03]  /*43e0*/  USHF.R.U32.HI UR12, URZ, UR49, UR5 ;  /* 0x00000031ff0c7299 */ /* 0x000fe60008011605 */
[----:B------:R-:W-:Y:S02]  /*43f0*/  UMOV UR5, UR9 ;  /* 0x0000000900057c82 */ /* 0x000fe40008000000 */
[----:B------:R-:W-:Y:S03]  /*4400*/  @UP4 USHF.R.U32.HI UR4, URZ, UR23, UR5 ;  /* 0x00000017ff044299 */ /* 0x000fe60008011605 */
[----:B------:R-:W-:Y:S01]  /*4410*/  UMOV UR5, UR11 ;  /* 0x0000000b00057c82 */ /* 0x000fe20008000000 */
[----:B------:R-:W-:Y:S02]  /*4420*/  UIMAD UR4, UR42, UR4, URZ ;  /* 0x000000042a0472a4 */ /* 0x000fe4000f8e02ff */
[----:B------:R-:W-:Y:S02]  /*4430*/  @UP4 USHF.R.U32.HI UR7, URZ, UR23, UR5 ;  /* 0x00000017ff074299 */ /* 0x000fe40008011605 */
[----:B------:R-:W-:Y:S02]  /*4440*/  UIMAD.WIDE.U32 UR10, UR6, UR22, URZ ;  /* 0x00000016060a72a5 */ /* 0x000fe4000f8e00ff */
[----:B------:R-:W-:Y:S02]  /*4450*/  USEL UR5, UR14, UR12, !UP6 ;  /* 0x0000000c0e057287 */ /* 0x000fe4000f000000 */
[----:B------:R-:W-:Y:S02]  /*4460*/  UIMAD UR8, UR42, UR7, URZ ;  /* 0x000000072a0872a4 */ /* 0x000fe4000f8e02ff */
[----:B------:R-:W-:Y:S03]  /*4470*/  UISETP.GE.AND UP0, UPT, UR6, UR4, UPT ;  /* 0x000000040600728c */ /* 0x000fe6000bf06270 */
[----:B------:R-:W-:Y:S01]  /*4480*/  UMOV UR4, UR11 ;  /* 0x0000000b00047c82 */ /* 0x000fe20008000000 */
[----:B------:R-:W-:Y:S02]  /*4490*/  UISETP.GE.OR UP0, UPT, UR5, UR8, UP0 ;  /* 0x000000080500728c */ /* 0x000fe40008706670 */
[----:B------:R-:W-:Y:S02]  /*44a0*/  USHF.R.U32.HI UR4, URZ, UR23, UR4 ;  /* 0x00000017ff047299 */ /* 0x000fe40008011604 */
[----:B------:R-:W-:Y:S02]  /*44b0*/  UIMAD.WIDE.U32 UR8, UR5, UR22, URZ ;  /* 0x00000016050872a5 */ /* 0x000fe4000f8e00ff */
[----:B------:R-:W-:Y:S04]  /*44c0*/  USEL UR10, UR6, UR4, !UP4 ;  /* 0x00000004060a7287 */ /* 0x000fe8000e000000 */
[----:B------:R-:W-:Y:S01]  /*44d0*/  UIADD3 UR11, UPT, UPT, -UR10, URZ, URZ ;  /* 0x000000ff0a0b7290 */ /* 0x000fe2000fffe1ff */
[----:B------:R-:W-:Y:S02]  /*44e0*/  @!UP0 UMOV UR4, UR9 ;  /* 0x0000000900048c82 */ /* 0x000fe40008000000 */
[----:B------:R-:W-:Y:S02]  /*44f0*/  @!UP0 USHF.R.U32.HI UR4, URZ, UR23, UR4 ;  /* 0x00000017ff048299 */ /* 0x000fe40008011604 */
[----:B------:R-:W-:Y:S02]  /*4500*/  UIMAD UR8, UR42, UR11, UR6 ;  /* 0x0000000b2a0872a4 */ /* 0x000fe4000f8e0206 */
[----:B------:R-:W-:Y:S04]  /*4510*/  @!UP0 USEL UR4, UR5, UR4, !UP4 ;  /* 0x0000000405048287 */ /* 0x000fe8000e000000 */
[----:B------:R-:W-:Y:S02]  /*4520*/  @!UP0 UIMAD UR8, UR7, UR8, UR4 ;  /* 0x00000008070882a4 */ /* 0x000fe4000f8e0204 */
[----:B------:R-:W-:Y:S02]  /*4530*/  @!UP0 UIADD3 UR9, UPT, UPT, UR10, -UR4, URZ ;  /* 0x800000040a098290 */ /* 0x000fe4000fffe0ff */
[----:B------:R-:W-:Y:S02]  /*4540*/  UIADD3 UR4, UPT, UPT, -UR5, URZ, URZ ;  /* 0x000000ff05047290 */ /* 0x000fe4000fffe1ff */
[----:B------:R-:W-:Y:S02]  /*4550*/  UIADD3 UR7, UPT, UPT, -UR6, URZ, URZ ;  /* 0x000000ff06077290 */ /* 0x000fe4000fffe1ff */
[----:B------:R-:W-:Y:S02]  /*4560*/  @!UP0 UIMAD UR6, UR9, UR42, UR5 ;  /* 0x0000002a090682a4 */ /* 0x000fe4000f8e0205 */
[----:B------:R-:W-:Y:S02]  /*4570*/  UIMAD UR14, UR15, UR4, UR14 ;  /* 0x000000040f0e72a4 */ /* 0x000fe4000f8e020e */
[----:B------:R-:W-:Y:S01]  /*4580*/  UIMAD UR13, UR50, UR7, UR13 ;  /* 0x00000007320d72a4 */ /* 0x000fe2000f8e020d */
[----:B------:R-:W-:Y:S02]  /*4590*/  @!UP0 UMOV UR5, UR8 ;  /* 0x0000000800058c82 */ /* 0x000fe40008000000 */
[----:B------:R-:W-:Y:S02]  /*45a0*/  UIMAD UR14, UR5, UR15, UR14 ;  /* 0x0000000f050e72a4 */ /* 0x000fe4000f8e020e */
[----:B------:R-:W-:Y:S11]  /*45b0*/  UIMAD UR13, UR6, UR50, UR13 ;  /* 0x00000032060d72a4 */ /* 0x000ff6000f8e020d */
[----:B------:R-:W-:Y:S01]  /*45c0*/  @!UPT UIADD3 URZ, UPT, UPT, URZ, URZ, URZ ;  /* 0x000000fffffff290 */ /* 0x000fe2000fffe0ff */
.L_x_75:
[----:B------:R-:W3:Y:S01]  /*45d0*/  @!UP2 LDCU.128 UR8, c[0x0][0xb10] ;  /* 0x00016200ff08a7ac */ /* 0x000ee20008000c00 */
[C---:B----4-:R-:W-:Y:S02]  /*45e0*/  ISETP.NE.U32.AND P1, PT, R4.reuse, RZ, PT ;  /* 0x000000ff0400720c */ /* 0x050fe40003f25070 */
[----:B------:R-:W-:Y:S02]  /*45f0*/  ISETP.NE.U32.AND P0, PT, R4, RZ, PT ;  /* 0x000000ff0400720c */ /* 0x000fe40003f05070 */
[C---:B------:R-:W-:Y:S02]  /*4600*/  ISETP.NE.AND.EX P1, PT, R5.reuse, RZ, PT, P1 ;  /* 0x000000ff0500720c */ /* 0x040fe40003f25310 */
[----:B------:R-:W-:Y:S01]  /*4610*/  ISETP.NE.AND.EX P0, PT, R5, RZ, PT, P0 ;  /* 0x000000ff0500720c */ /* 0x000fe20003f05300 */
[----:B------:R-:W4:Y:S01]  /*4620*/  @!UP2 LDCU UR5, c[0x0][0xb0c] ;  /* 0x00016180ff05a7ac */ /* 0x000f220008000800 */
[----:B------:R-:W-:Y:S01]  /*4630*/  SHF.L.U32 R9, R15, 0x1f, RZ ;  /* 0x0000001f0f097819 */ /* 0x000fe200000006ff */
[----:B------:R-:W-:Y:S02]  /*4640*/  USHF.L.U32 UR35, UR16, 0x7, URZ ;  /* 0x0000000710237899 */ /* 0x000fe400080006ff */
[----:B------:R-:W-:Y:S02]  /*4650*/  USHF.L.U32 UR34, UR20, 0x7, URZ ;  /* 0x0000000714227899 */ /* 0x000fe400080006ff */
[----:B---3--:R-:W-:Y:S07]  /*4660*/  UIMAD.WIDE.U32 UR6, UR14, UR8, URZ ;  /* 0x000000080e0672a5 */ /* 0x008fee000f8e00ff */
[----:B------:R-:W-:Y:S01]  /*4670*/  @!UP2 UMOV UR4, UR7 ;  /* 0x000000070004ac82 */ /* 0x000fe20008000000 */
[----:B----4-:R-:W-:Y:S02]  /*4680*/  @!UP2 UISETP.NE.AND UP0, UPT, UR5, 0x1, UPT ;  /* 0x000000010500a88c */ /* 0x010fe4000bf05270 */
[----:B------:R-:W-:Y:S02]  /*4690*/  @!UP2 USHF.R.U32.HI UR4, URZ, UR9, UR4 ;  /* 0x00000009ff04a299 */ /* 0x000fe40008011604 */
[----:B------:R-:W-:Y:S02]  /*46a0*/  UIMAD.WIDE.U32 UR6, UR13, UR11, URZ ;  /* 0x0000000b0d0672a5 */ /* 0x000fe4000f8e00ff */
[----:B------:R-:W-:Y:S02]  /*46b0*/  @!UP2 USEL UR8, UR14, UR4, !UP0 ;  /* 0x000000040e08a287 */ /* 0x000fe4000c000000 */
[----:B------:R-:W-:Y:S03]  /*46c0*/  @!UP2 UISETP.NE.AND UP0, UPT, UR10, 0x1, UPT ;  /* 0x000000010a00a88c */ /* 0x000fe6000bf05270 */
[----:B------:R-:W-:Y:S02]  /*46d0*/  @!UP2 UMOV UR6, UR7 ;  /* 0x000000070006ac82 */ /* 0x000fe40008000000 */
[----:B------:R-:W3:Y:S02]  /*46e0*/  @!UP2 LDCU UR4, c[0x0][0xb20] ;  /* 0x00016400ff04a7ac */ /* 0x000ee40008000800 */
[----:B---3--:R-:W-:Y:S04]  /*46f0*/  @!UP2 USHF.R.U32.HI UR6, URZ, UR4, UR6 ;  /* 0x00000004ff06a299 */ /* 0x008fe80008011606 */
[----:B------:R-:W-:Y:S04]  /*4700*/  @!UP2 USEL UR6, UR13, UR6, !UP0 ;  /* 0x000000060d06a287 */ /* 0x000fe8000c000000 */
[----:B------:R-:W-:Y:S02]  /*4710*/  @!UP2 UIADD3 UR4, UPT, UPT, -UR8, UR6, URZ ;  /* 0x000000060804a290 */ /* 0x000fe4000fffe1ff */
[----:B------:R-:W-:Y:S02]  /*4720*/  @!UP2 UIADD3 UR6, UPT, UPT, UR8, -UR6, URZ ;  /* 0x800000060806a290 */ /* 0x000fe4000fffe0ff */
[----:B------:R-:W-:Y:S02]  /*4730*/  @!UP2 UIMAD UR14, UR4, UR5, UR14 ;  /* 0x00000005040ea2a4 */ /* 0x000fe4000f8e020e */
[----:B------:R-:W-:Y:S01]  /*4740*/  @!UP2 UIMAD UR13, UR6, UR10, UR13 ;  /* 0x0000000a060da2a4 */ /* 0x000fe2000f8e020d */
[----:B------:R-:W-:Y:S11]  /*4750*/  BRA.U UP3, `(.L_x_76) ;  /* 0x0000000103107547 */ /* 0x000ff6000b800000 */
[----:B--2---:R-:W-:Y:S04]  /*4760*/  MOV R0, UR45 ;  /* 0x0000002d00007c02 */ /* 0x004fe80008000f00 */
[----:B------:R-:W-:Y:S04]  /*4770*/  SHF.L.U32 R11, R0, 0x1f, RZ ;  /* 0x0000001f000b7819 */ /* 0x000fe800000006ff */
[----:B------:R-:W2:Y:S02]  /*4780*/  SYNCS.PHASECHK.TRANS64.TRYWAIT P2, [UR21+0x78], R11 ;  /* 0x0000780bff0075a7 */ /* 0x000ea40008041115 */
[----:B--2---:R-:W-:Y:S05]  /*4790*/  @!P2 BRA `(.L_x_77) ;  /* 0x000000540008a947 */ /* 0x004fea0003800000 */
.L_x_76:
[----:B------:R-:W-:Y:S05]  /*47a0*/  @!P1 BRA `(.L_x_78) ;  /* 0x0000000000309947 */ /* 0x000fea0003800000 */
[----:B------:R-:W-:Y:S01]  /*47b0*/  ISETP.NE.U32.AND P1, PT, R2, RZ, PT ;  /* 0x000000ff0200720c */ /* 0x000fe20003f25070 */
[----:B------:R-:W3:Y:S01]  /*47c0*/  LDCU.64 UR4, c[0x0][0x358] ;  /* 0x00006b00ff0477ac */ /* 0x000ee20008000a00 */
[----:B------:R-:W-:Y:S02]  /*47d0*/  IMAD.MOV.U32 R80, RZ, RZ, 0x1 ;  /* 0x00000001ff507424 */ /* 0x000fe400078e00ff */
[----:B------:R-:W-:Y:S11]  /*47e0*/  ISETP.NE.AND.EX P1, PT, R3, RZ, PT, P1 ;  /* 0x000000ff0300720c */ /* 0x000ff60003f25310 */
[----:B------:R-:W-:Y:S02]  /*47f0*/  @!UPT UIADD3 URZ, UPT, UPT, URZ, URZ, URZ ;  /* 0x000000fffffff290 */ /* 0x000fe4000fffe0ff */
[----:B--2---:R-:W2:Y:S01]  /*4800*/  @P1 LDC.64 R10, c[0x0][0x888] ;  /* 0x00022200ff0a1b82 */ /* 0x004ea20000000a00 */
[----:B------:R-:W-:Y:S04]  /*4810*/  @P1 IMAD R0, R4, UR36, RZ ;  /* 0x0000002404001c24 */ /* 0x000fe8000f8e02ff */
[----:B--2---:R-:W-:Y:S04]  /*4820*/  @P1 IMAD.WIDE R10, R0, 0x4, R10 ;  /* 0x00000004000a1825 */ /* 0x004fe800078e020a */
[----:B------:R-:W-:Y:S01]  /*4830*/  HFMA2 R0, -RZ, RZ, 0, 5.9604644775390625e-08 ;  /* 0x00000001ff007431 */ /* 0x000fe200000001ff */
[----:B---3-5:R3:W5:Y:S04]  /*4840*/  @P1 LDG.E R41, desc[UR4][R10.64] ;  /* 0x000000040a291981 */ /* 0x028768000c1e1900 */
[----:B------:R-:W-:Y:S01]  /*4850*/  @!P1 PRMT R80, R0, 0x7610, R80 ;  /* 0x0000761000509816 */ /* 0x000fe20000000050 */
[----:B---3--:R-:W4:Y:S06]  /*4860*/  @!P1 LDC R41, c[0x0][0x880] ;  /* 0x00022000ff299b82 */ /* 0x008f2c0000000800 */
.L_x_78:
[----:B----45:R-:W-:Y:S01]  /*4870*/  @!P0 FSETP.EQ.AND P1, PT, R41, RZ, PT ;  /* 0x000000ff2900820b */ /* 0x030fe20003f22000 */
[----:B------:R-:W-:Y:S01]  /*4880*/  @!UPT UIADD3 URZ, UPT, UPT, URZ, URZ, URZ ;  /* 0x000000fffffff290 */ /* 0x000fe2000fffe0ff */
[----:B------:R-:W-:Y:S11]  /*4890*/  @!P0 BRA `(.L_x_79) ;  /* 0x0000000000188947 */ /* 0x000ff60003800000 */
[----:B------:R-:W-:Y:S02]  /*48a0*/  LOP3.LUT P0, RZ, R80, 0xff, RZ, 0xc0, !PT ;  /* 0x000000ff50ff7812 */ /* 0x000fe4000780c0ff */
[----:B------:R-:W-:Y:S04]  /*48b0*/  ISETP.NE.U32.AND P1, PT, R2, RZ, PT ;  /* 0x000000ff0200720c */ /* 0x000fe80003f25070 */
[----:B------:R-:W-:Y:S04]  /*48c0*/  ISETP.NE.AND.EX P1, PT, R3, RZ, PT, P1 ;  /* 0x000000ff0300720c */ /* 0x000fe80003f25310 */
[----:B------:R-:W-:Y:S03]  /*48d0*/  PLOP3.LUT P1, PT, P1, PT, PT, 0x8, 0x80 ;  /* 0x000000000080781c */ /* 0x000fe60000f2e170 */
[----:B------:R-:W-:Y:S11]  /*48e0*/  @P0 FSETP.EQ.AND P1, PT, R41, RZ, PT ;  /* 0x000000ff2900020b */ /* 0x000ff60003f22000 */
[----:B------:R-:W-:Y:S02]  /*48f0*/  @!UPT UIADD3 URZ, UPT, UPT, URZ, URZ, URZ ;  /* 0x000000fffffff290 */ /* 0x000fe4000fffe0ff */
.L_x_79:
[----:B------:R-:W3:Y:S01]  /*4900*/  SYNCS.PHASECHK.TRANS64.TRYWAIT P2, [UR21+0x50], R9 ;  /* 0x00005009ff0075a7 */ /* 0x000ee20008041115 */
[----:B------:R-:W-:Y:S04]  /*4910*/  ELECT P0, URZ, PT ;  /* 0x0000000000ff782f */ /* 0x000fe80003800000 */
[----:B------:R-:W-:Y:S11]  /*4920*/  PLOP3.LUT P1, PT, P1, P0, PT, 0xf2, 0x2f ;  /* 0x00000000002f781c */ /* 0x000ff60000f21e72 */
[----:B------:R-:W-:Y:S02]  /*4930*/  @!UPT UIADD3 URZ, UPT, UPT, URZ, URZ, URZ ;  /* 0x000000fffffff290 */ /* 0x000fe4000fffe0ff */
[----:B------:R-:W-:Y:S05]  /*4940*/  @!P1 IADD3 R8, P0, PT, R16, 0x580, RZ ;  /* 0x0000058010089810 */ /* 0x000fea0007f1e0ff */
[----:B------:R-:W-:Y:S01]  /*4950*/  @!P1 IMAD.X R6, RZ, RZ, R17, P0 ;  /* 0x000000ffff069224 */ /* 0x000fe200000e0611 */
[----:B---3--:R-:W-:Y:S07]  /*4960*/  @!P2 BRA `(.L_x_80) ;  /* 0x0000005000aca947 */ /* 0x008fee0003800000 */
.L_x_165:
[----:B------:R-:W-:Y:S01]  /*4970*/  @!P1 R2UR UR5, R8 ;  /* 0x00000000080592ca */ /* 0x000fe200000e0000 */
[----:B------:R-:W-:Y:S01]  /*4980*/  VOTEU.ALL UP0, P1 ;  /* 0x0000000000ff7886 */ /* 0x000fe20000800000 */
[----:B------:R-:W-:Y:S01]  /*4990*/  @!P1 R2UR UR4, R6 ;  /* 0x00000000060492ca */ /* 0x000fe200000e0000 */
[----:B--2---:R-:W-:Y:S01]  /*49a0*/  @!P1 IMAD.MOV.U32 R0, RZ, RZ, 0x2000 ;  /* 0x00002000ff009424 */ /* 0x004fe200078e00ff */
[----:B------:R-:W-:Y:S01]  /*49b0*/  UMOV UR8, 0x0 ;  /* 0x0000000000087882 */ /* 0x000fe20000000000 */
[----:B------:R-:W-:Y:S01]  /*49c0*/  UMOV UR9, 0x10000000 ;  /* 0x1000000000097882 */ /* 0x000fe20000000000 */
[----:B------:R-:W-:Y:S01]  /*49d0*/  @!UP0 UIADD3 UR32, UPT, UPT, UR21, 0x200, URZ ;  /* 0x0000020015208890 */ /* 0x000fe2000fffe0ff */
[----:B------:R-:W-:Y:S01]  /*49e0*/  @!P1 IADD3 R8, P0, PT, R16, 0x580, RZ ;  /* 0x0000058010089810 */ /* 0x000fe20007f1e0ff */
[----:B------:R-:W-:Y:S01]  /*49f0*/  VOTEU.ALL UP0, P1 ;  /* 0x0000000000ff7886 */ /* 0x000fe20000800000 */
[----:B------:R-:W-:Y:S03]  /*4a00*/  UPRMT UR6, UR47, 0x654, UR33 ;  /* 0x000006542f067896 */ /* 0x000fe60008000021 */
[----:B------:R-:W-:Y:S02]  /*4a10*/  @!P1 IMAD.X R6, RZ, RZ, R17, P0 ;  /* 0x000000ffff069224 */ /* 0x000fe400000e0611 */
[----:B------:R-:W-:Y:S02]  /*4a20*/  IMAD.U32 R10, RZ, RZ, UR5 ;  /* 0x00000005ff0a7e24 */ /* 0x000fe4000f8e00ff */
[----:B------:R-:W-:Y:S03]  /*4a30*/  IMAD.U32 R11, RZ, RZ, UR4 ;  /* 0x00000004ff0b7e24 */ /* 0x000fe6000f8e00ff */
[----:B------:R-:W-:Y:S02]  /*4a40*/  @!P1 R2UR UR4, R10 ;  /* 0x000000000a0492ca */ /* 0x000fe400000e0000 */
[----:B------:R-:W-:Y:S11]  /*4a50*/  @!P1 R2UR UR5, R11 ;  /* 0x000000000b0592ca */ /* 0x000ff600000e0000 */
[----:B------:R-:W-:Y:S02]  /*4a60*/  @!UPT UIADD3 URZ, UPT, UPT, URZ, URZ, URZ ;  /* 0x000000fffffff290 */ /* 0x000fe4000fffe0ff */
[----:B------:R2:W-:Y:S01]  /*4a70*/  @!UP0 UTMALDG.3D [UR32], [UR4], desc[UR8] ;  /* 0x00000820040085b4 */ /* 0x0005e20008011000 */
[----:B------:R2:W-:Y:S01]  /*4a80*/  @!P1 SYNCS.ARRIVE.TRANS64.RED.A0TR RZ, [UR21+0x30], R0 ;  /* 0x00003000ffff99a7 */ /* 0x0005e20008300415 */
[----:B------:R-:W-:Y:S01]  /*4a90*/  SYNCS.ARRIVE.TRANS64.RED.A1T0 RZ, [UR6], RZ ;  /* 0x000000ffffff79a7 */ /* 0x000fe20008100406 */
[----:B------:R-:W3:Y:S02]  /*4aa0*/  SYNCS.PHASECHK.TRANS64.TRYWAIT P2, [UR21+0x58], R9 ;  /* 0x00005809ff0075a7 */ /* 0x000ee40008041115 */
[----:B--23--:R-:W-:Y:S05]  /*4ab0*/  @!P2 BRA `(.L_x_81) ;  /* 0x000000500070a947 */ /* 0x00cfea0003800000 */
.L_x_167:
        /* <DEDUP_REMOVED lines=8> */
[----:B------:R-:W-:Y:S01]  /*4b40*/  @!UP0 UIADD3 UR24, UPT, UPT, UR21, 0x2200, URZ ;  /* 0x0000220015188890 */ /* 0x000fe2000fffe0ff */
[----:B------:R-:W-:Y:S01]  /*4b50*/  VOTEU.ALL UP0, P1 ;  /* 0x0000000000ff7886 */ /* 0x000fe20000800000 */
[----:B------:R-:W-:Y:S01]  /*4b60*/  UMOV UR27, UR35 ;  /* 0x00000023001b7c82 */ /* 0x000fe20008000000 */
[----:B------:R-:W-:Y:S02]  /*4b70*/  UMOV UR28, UR36 ;  /* 0x00000024001c7c82 */ /* 0x000fe40008000000 */
[----:B------:R-:W-:Y:S01]  /*4b80*/  IMAD.U32 R10, RZ, RZ, UR5 ;  /* 0x00000005ff0a7e24 */ /* 0x000fe2000f8e00ff */
[----:B------:R-:W-:Y:S01]  /*4b90*/  UPRMT UR6, UR47, 0x654, UR25 ;  /* 0x000006542f067896 */ /* 0x000fe20008000019 */
[----:B------:R-:W-:Y:S02]  /*4ba0*/  IMAD.U32 R11, RZ, RZ, UR4 ;  /* 0x00000004ff0b7e24 */ /* 0x000fe4000f8e00ff */
[----:B------:R-:W-:Y:S01]  /*4bb0*/  @!P1 IMAD.X R6, RZ, RZ, R17, P0 ;  /* 0x000000ffff069224 */ /* 0x000fe200000e0611 */
        /* <DEDUP_REMOVED lines=8> */
.L_x_169:
[----:B------:R-:W-:Y:S01]  /*4c40*/  @!P1 R2UR UR5, R8 ;  /* 0x00000000080592ca */ /* 0x000fe200000e0000 */
[----:B------:R-:W-:Y:S01]  /*4c50*/  VOTEU.ALL UP0, P1 ;  /* 0x0000000000ff7886 */ /* 0x000fe20000800000 */
[----:B------:R-:W-:Y:S01]  /*4c60*/  @!P1 R2UR UR4, R6 ;  /* 0x00000000060492ca */ /* 0x000fe200000e0000 */
[----:B--2---:R-:W-:Y:S01]  /*4c70*/  @!P1 IMAD.MOV.U32 R0, RZ, RZ, 0x2000 ;  /* 0x00002000ff009424 */ /* 0x004fe200078e00ff */
[----:B------:R-:W-:Y:S01]  /*4c80*/  UMOV UR8, 0x0 ;  /* 0x0000000000087882 */ /* 0x000fe20000000000 */
[----:B------:R-:W-:Y:S01]  /*4c90*/  UMOV UR9, 0x10000000 ;  /* 0x1000000000097882 */ /* 0x000fe20000000000 */
[----:B------:R-:W-:Y:S01]  /*4ca0*/  @!UP0 UIADD3 UR18, UPT, UPT, UR34, 0x40, URZ ;  /* 0x0000004022128890 */ /* 0x000fe2000fffe0ff */
[----:B------:R-:W-:Y:S01]  /*4cb0*/  VIADD R14, R14, 0x1 ;  /* 0x000000010e0e7836 */ /* 0x000fe20000000000 */
[----:B------:R-:W-:Y:S01]  /*4cc0*/  @!UP0 UIADD3 UR16, UPT, UPT, UR21, 0x4200, URZ ;  /* 0x0000420015108890 */ /* 0x000fe2000fffe0ff */
[----:B------:R-:W-:Y:S01]  /*4cd0*/  VOTEU.ALL UP0, P1 ;  /* 0x0000000000ff7886 */ /* 0x000fe20000800000 */
[----:B------:R-:W-:Y:S01]  /*4ce0*/  UMOV UR19, UR35 ;  /* 0x0000002300137c82 */ /* 0x000fe20008000000 */
[----:B------:R-:W-:Y:S02]  /*4cf0*/  UMOV UR20, UR36 ;  /* 0x0000002400147c82 */ /* 0x000fe40008000000 */
[----:B------:R-:W-:Y:S01]  /*4d00*/  IMAD.U32 R10, RZ, RZ, UR5 ;  /* 0x00000005ff0a7e24 */ /* 0x000fe2000f8e00ff */
[----:B------:R-:W-:Y:S01]  /*4d10*/  UPRMT UR6, UR47, 0x654, UR17 ;  /* 0x000006542f067896 */ /* 0x000fe20008000011 */
        /* <DEDUP_REMOVED lines=9> */
.L_x_171:
[----:B------:R-:W-:Y:S01]  /*4db0*/  @!P1 IADD3 R6, P0, PT, R16, 0x580, RZ ;  /* 0x0000058010069810 */ /* 0x000fe20007f1e0ff */
[----:B------:R-:W-:Y:S01]  /*4dc0*/  VOTEU.ALL UP0, P1 ;  /* 0x0000000000ff7886 */ /* 0x000fe20000800000 */
[----:B------:R-:W-:Y:S01]  /*4dd0*/  UMOV UR6, 0x0 ;  /* 0x0000000000067882 */ /* 0x000fe20000000000 */
[----:B------:R-:W-:Y:S01]  /*4de0*/  UMOV UR7, 0x10000000 ;  /* 0x1000000000077882 */ /* 0x000fe20000000000 */
[----:B------:R-:W-:Y:S01]  /*4df0*/  @!P1 R2UR UR5, R6 ;  /* 0x00000000060592ca */ /* 0x000fe200000e0000 */
[----:B--2---:R-:W-:Y:S01]  /*4e00*/  @!P1 IMAD.X R0, RZ, RZ, R17, P0 ;  /* 0x000000ffff009224 */ /* 0x004fe200000e0611 */
[----:B------:R-:W-:Y:S01]  /*4e10*/  @!UP0 UIADD3 UR10, UPT, UPT, UR34, 0x60, URZ ;  /* 0x00000060220a8890 */ /* 0x000fe2000fffe0ff */
[----:B------:R-:W-:Y:S01]  /*4e20*/  R2UR UR16, R82 ;  /* 0x00000000521072ca */ /* 0x000fe200000e0000 */
[----:B------:R-:W-:Y:S01]  /*4e30*/  @!UP0 UIADD3 UR8, UPT, UPT, UR21, 0x6200, URZ ;  /* 0x0000620015088890 */ /* 0x000fe2000fffe0ff */
[----:B------:R-:W-:Y:S01]  /*4e40*/  ISETP.NE.AND P0, PT, R14, 0x2, PT ;  /* 0x000000020e00780c */ /* 0x000fe20003f05270 */
[----:B------:R-:W-:Y:S01]  /*4e50*/  @!UP0 UIADD3 UR9, UPT, UPT, UR21, 0x48, URZ ;  /* 0x0000004815098890 */ /* 0x000fe2000fffe0ff */
[----:B------:R-:W-:Y:S01]  /*4e60*/  @!P1 R2UR UR4, R0 ;  /* 0x00000000000492ca */ /* 0x000fe200000e0000 */
[----:B------:R-:W-:Y:S01]  /*4e70*/  VOTEU.ALL UP0, P1 ;  /* 0x0000000000ff7886 */ /* 0x000fe20000800000 */
[----:B------:R-:W-:Y:S01]  /*4e80*/  UMOV UR11, UR35 ;  /* 0x00000023000b7c82 */ /* 0x000fe20008000000 */
[----:B------:R-:W-:Y:S01]  /*4e90*/  UMOV UR12, UR36 ;  /* 0x00000024000c7c82 */ /* 0x000fe20008000000 */
[----:B------:R-:W-:Y:S01]  /*4ea0*/  SEL R0, RZ, 0x1, P0 ;  /* 0x00000001ff007807 */ /* 0x000fe20000000000 */
[----:B------:R-:W-:Y:S01]  /*4eb0*/  UIADD3 UR20, UPT, UPT, UR13, UR63, URZ ;  /* 0x0000003f0d147290 */ /* 0x000fe2000fffe0ff */
[----:B------:R-:W-:Y:S01]  /*4ec0*/  IMAD.U32 R8, RZ, RZ, UR5 ;  /* 0x00000005ff087e24 */ /* 0x000fe2000f8e00ff */
[----:B------:R-:W-:Y:S01]  /*4ed0*/  LOP3.LUT R15, R15, 0x1, RZ, 0x3c, !PT ;  /* 0x000000010f0f7812 */ /* 0x000fe200078e3cff */
[----:B------:R-:W-:Y:S01]  /*4ee0*/  UPLOP3.LUT UP3, UPT, UPT, UPT, UPT, 0x80, 0x8 ;  /* 0x000000000008789c */ /* 0x000fe20003f6f070 */
[----:B------:R-:W-:Y:S01]  /*4ef0*/  LOP3.LUT R13, R13, R0, RZ, 0x3c, !PT ;  /* 0x000000000d0d7212 */ /* 0x000fe200078e3cff */
[----:B------:R-:W-:Y:S01]  /*4f00*/  UIADD3 UR16, UPT, UPT, UR14, UR16, URZ ;  /* 0x000000100e107290 */ /* 0x000fe2000fffe0ff */
[----:B------:R-:W-:Y:S01]  /*4f10*/  SEL R14, R14, RZ, P0 ;  /* 0x000000ff0e0e7207 */ /* 0x000fe20000000000 */
[----:B------:R-:W-:Y:S01]  /*4f20*/  UMOV UR36, UR29 ;  /* 0x0000001d00247c82 */ /* 0x000fe20008000000 */
[----:B------:R-:W-:Y:S01]  /*4f30*/  IMAD.U32 R9, RZ, RZ, UR4 ;  /* 0x00000004ff097e24 */ /* 0x000fe2000f8e00ff */
[----:B------:R-:W-:Y:S04]  /*4f40*/  @!P1 R2UR UR4, R8 ;  /* 0x00000000080492ca */ /* 0x000fe800000e0000 */
[----:B------:R-:W-:Y:S11]  /*4f50*/  @!P1 R2UR UR5, R9 ;  /* 0x00000000090592ca */ /* 0x000ff600000e0000 */
[----:B------:R-:W-:Y:S02]  /*4f60*/  @!UPT UIADD3 URZ, UPT, UPT, URZ, URZ, URZ ;  /* 0x000000fffffff290 */ /* 0x000fe4000fffe0ff */
[----:B------:R2:W-:Y:S01]  /*4f70*/  @!UP0 UTMALDG.3D [UR8], [UR4], desc[UR6] ;  /* 0x00000608040085b4 */ /* 0x0005e20008011000 */
[----:B------:R2:W-:Y:S01]  /*4f80*/  @!P1 SYNCS.ARRIVE.TRANS64.RED.A0TR RZ, [UR21+0x48], R7 ;  /* 0x00004807ffff99a7 */ /* 0x0005e20008300415 */
[----:B------:R-:W-:Y:S01]  /*4f90*/  SYNCS.ARRIVE.TRANS64.RED.A1T0 RZ, [UR37], RZ ;  /* 0x000000ffffff79a7 */ /* 0x000fe20008100425 */
[----:B------:R-:W-:Y:S05]  /*4fa0*/  BRA.U UP1, `(.L_x_84) ;  /* 0xfffffff101687547 */ /* 0x000fea000b83ffff */
[----:B------:R-:W-:-:S04]  /*4fb0*/  SHF.L.U32 R3, R15, 0x1f, RZ ;  /* 0x0000001f0f037819 */ /* 0x000fc800000006ff */
[----:B------:R-:W3:Y:S02]  /*4fc0*/  SYNCS.PHASECHK.TRANS64.TRYWAIT P0, [UR21+0x50], R3 ;  /* 0x00005003ff0075a7 */ /* 0x000ee40008001115 */
[----:B---3--:R-:W-:Y:S05]  /*4fd0*/  @!P0 BRA `(.L_x_85) ;  /* 0x0000004c00708947 */ /* 0x008fea0003800000 */
.L_x_173:
[----:B------:R-:W4:Y:S02]  /*4fe0*/  SYNCS.PHASECHK.TRANS64.TRYWAIT P0, [UR21+0x58], R3 ;  /* 0x00005803ff0075a7 */ /* 0x000f240008001115 */
[----:B----4-:R-:W-:Y:S05]  /*4ff0*/  @!P0 BRA `(.L_x_86) ;  /* 0x0000004c00808947 */ /* 0x010fea0003800000 */
.L_x_175:
[----:B------:R-:W4:Y:S02]  /*5000*/  SYNCS.PHASECHK.TRANS64.TRYWAIT P0, [UR21+0x60], R3 ;  /* 0x00006003ff0075a7 */ /* 0x000f240008001115 */
[----:B----4-:R-:W-:Y:S05]  /*5010*/  @!P0 BRA `(.L_x_87) ;  /* 0x0000004c00908947 */ /* 0x010fea0003800000 */
.L_x_177:
[----:B---3--:R-:W-:-:S07]  /*5020*/  MOV R0, UR21 ;  /* 0x0000001500007c02 */ /* 0x008fce0008000f00 */
.L_x_88:
[----:B---3--:R-:W-:-:S04]  /*5030*/  SHF.L.U32 R3, R15, 0x1f, RZ ;  /* 0x0000001f0f037819 */ /* 0x008fc800000006ff */
[----:B------:R3:W4:Y:S03]  /*5040*/  SYNCS.PHASECHK.TRANS64.TRYWAIT P0, [R0+URZ+0x68], R3 ;  /* 0x00006803000075a7 */ /* 0x00072600080011ff */
[----:B----4-:R-:W-:Y:S05]  /*5050*/  @!P0 NANOSLEEP.SYNCS 0x989680 ;  /* 0x009896800000895d */ /* 0x010fea0003900000 */
[----:B------:R-:W4:Y:S02]  /*5060*/  @!P0 SYNCS.PHASECHK.TRANS64 P0, [R0+URZ+0x68], R3 ;  /* 0x00006803000085a7 */ /* 0x000f2400080010ff */
[----:B-12-4-:R-:W-:Y:S05]  /*5070*/  @P0 EXIT ;  /* 0x000000000000094d */ /* 0x016fea0003800000 */
[----:B------:R-:W-:Y:S05]  /*5080*/  BRA `(.L_x_88) ;  /* 0xfffffffc00e87947 */ /* 0x000fea000383ffff */
.L_x_73:
[----:B------:R-:W-:-:S06]  /*5090*/  UISETP.GE.AND UP0, UPT, UR17, 0x4, UPT ;  /* 0x000000041100788c */ /* 0x000fcc000bf06270 */
[----:B------:R-:W-:-:S13]  /*50a0*/  PLOP3.LUT P0, PT, PT, PT, UP0, 0x80, 0x8 ;  /* 0x000000000008781c */ /* 0x000fda0003f0f008 */
[----:B------:R-:W-:Y:S05]  /*50b0*/  @!P0 EXIT ;  /* 0x000000000000894d */ /* 0x000fea0003800000 */
[----:B------:R-:W-:Y:S01]  /*50c0*/  BAR.SYNC.DEFER_BLOCKING 0x6, 0xa0 ;  /* 0x0182800000007b1d */ /* 0x000fe20000010000 */
[C---:B------:R-:W-:Y:S01]  /*50d0*/  IMAD.SHL.U32 R2, R94.reuse, 0x20, RZ ;  /* 0x000000205e027824 */ /* 0x040fe200078e00ff */
[C---:B------:R-:W-:Y:S01]  /*50e0*/  SHF.L.U32 R37, R94.reuse, 0x10, RZ ;  /* 0x000000105e257819 */ /* 0x040fe200000006ff */
[C---:B------:R-:W-:Y:S01]  /*50f0*/  IMAD.SHL.U32 R93, R94.reuse, 0x4, RZ ;  /* 0x000000045e5d7824 */ /* 0x040fe200078e00ff */
[----:B------:R-:W-:Y:S01]  /*5100*/  LOP3.LUT R95, R94, 0x60, RZ, 0xc0, !PT ;  /* 0x000000605e5f7812 */ /* 0x000fe200078ec0ff */
[----:B------:R-:W-:Y:S01]  /*5110*/  HFMA2 R86, -RZ, RZ, 0, 0 ;  /* 0x00000000ff567431 */ /* 0x000fe200000001ff */
[----:B------:R-:W-:Y:S02]  /*5120*/  UMOV UR44, 0x400 ;  /* 0x00000400002c7882 */ /* 0x000fe40000000000 */
[----:B------:R-:W1:Y:S01]  /*5130*/  LDC.64 R78, c[0x0][0x8b0] ;  /* 0x00022c00ff4e7b82 */ /* 0x000e620000000a00 */
[----:B------:R-:W-:Y:S01]  /*5140*/  ULEA UR44, UR47, UR44, 0x18 ;  /* 0x0000002c2f2c7291 */ /* 0x000fe2000f8ec0ff */
[----:B------:R-:W-:Y:S01]  /*5150*/  LOP3.LUT R6, R2, 0xc0, RZ, 0xc0, !PT ;  /* 0x000000c002067812 */ /* 0x000fe200078ec0ff */
[----:B------:R-:W2:Y:S01]  /*5160*/  LDCU.64 UR6, c[0x0][0x890] ;  /* 0x00011200ff0677ac */ /* 0x000ea20008000a00 */
[----:B------:R-:W-:Y:S01]  /*5170*/  LOP3.LUT R92, R94, 0x2, RZ, 0xc0, !PT ;  /* 0x000000025e5c7812 */ /* 0x000fe200078ec0ff */
[----:B------:R-:W-:Y:S01]  /*5180*/  IMAD.MOV.U32 R90, RZ, RZ, 0x1 ;  /* 0x00000001ff5a7424 */ /* 0x000fe200078e00ff */
[----:B------:R-:W-:Y:S01]  /*5190*/  LOP3.LUT R93, R6, 0x18, R93, 0xf8, !PT ;  /* 0x00000018065d7812 */ /* 0x000fe200078ef85d */
[----:B------:R-:W-:Y:S01]  /*51a0*/  UIADD3 UR4, UPT, UPT, UR44, 0x200, URZ ;  /* 0x000002002c047890 */ /* 0x000fe2000fffe0ff */
[----:B------:R-:W3:Y:S01]  /*51b0*/  LDC.64 R76, c[0x0][0x8a8] ;  /* 0x00022a00ff4c7b82 */ /* 0x000ee20000000a00 */
[----:B------:R-:W-:Y:S01]  /*51c0*/  LOP3.LUT R37, R37, 0x600000, RZ, 0xc0, !PT ;  /* 0x0060000025257812 */ /* 0x000fe200078ec0ff */
[----:B------:R-:W-:Y:S01]  /*51d0*/  IMAD.MOV.U32 R36, RZ, RZ, RZ ;  /* 0x000000ffff247224 */ /* 0x000fe200078e00ff */
[----:B------:R-:W-:-:S02]  /*51e0*/  LOP3.LUT R93, R93, 0xf20, R2, 0xf8, !PT ;  /* 0x00000f205d5d7812 */ /* 0x000fc400078ef802 */
[----:B------:R-:W-:Y:S01]  /*51f0*/  CS2R R88, SRZ ;  /* 0x0000000000587805 */ /* 0x000fe2000001ff00 */
[----:B------:R-:W-:Y:S01]  /*5200*/  IMAD.U32 R84, RZ, RZ, UR4 ;  /* 0x00000004ff547e24 */ /* 0x000fe2000f8e00ff */
[----:B------:R-:W-:Y:S01]  /*5210*/  LOP3.LUT R94, R94, 0x4, RZ, 0xc0, !PT ;  /* 0x000000045e5e7812 */ /* 0x000fe200078ec0ff */
[----:B------:R-:W4:Y:S01]  /*5220*/  LDCU UR60, c[0x0][0x370] ;  /* 0x00006e00ff3c77ac */ /* 0x000f220008000800 */
[----:B------:R-:W4:Y:S02]  /*5230*/  LDS R0, [UR44+0x130] ;  /* 0x0001302cff007984 */ /* 0x000f240008000800 */
[----:B------:R-:W-:Y:S01]  /*5240*/  LEA R93, R93, R84, 0x1 ;  /* 0x000000545d5d7211 */ /* 0x000fe200078e08ff */
[----:B------:R-:W1:Y:S01]  /*5250*/  LDCU UR43, c[0x0][0xb0c] ;  /* 0x00016180ff2b77ac */ /* 0x000e620008000800 */
[----:B--2---:R-:W-:Y:S01]  /*5260*/  IMAD.U32 R97, RZ, RZ, UR6 ;  /* 0x00000006ff617e24 */ /* 0x004fe2000f8e00ff */
[----:B------:R-:W-:Y:S02]  /*5270*/  MOV R96, UR7 ;  /* 0x0000000700607c02 */ /* 0x000fe40008000f00 */
[--C-:B------:R-:W-:Y:S01]  /*5280*/  IMAD R92, R92, -0x10, R93.reuse ;  /* 0xfffffff05c5c7824 */ /* 0x100fe200078e025d */
[----:B------:R-:W2:Y:S01]  /*5290*/  LDCU UR39, c[0x0][0xb30] ;  /* 0x00016600ff2777ac */ /* 0x000ea20008000800 */
[----:B------:R-:W-:Y:S01]  /*52a0*/  IMAD R91, R94, -0x10, R93 ;  /* 0xfffffff05e5b7824 */ /* 0x000fe200078e025d */
[----:B------:R-:W1:Y:S01]  /*52b0*/  LDCU.64 UR54, c[0x0][0x888] ;  /* 0x00011100ff3677ac */ /* 0x000e620008000a00 */
[----:B------:R-:W1:Y:S01]  /*52c0*/  LDCU.64 UR40, c[0x0][0xb28] ;  /* 0x00016500ff2877ac */ /* 0x000e620008000a00 */
[----:B------:R-:W1:Y:S01]  /*52d0*/  LDCU.128 UR56, c[0x0][0xb10] ;  /* 0x00016200ff3877ac */ /* 0x000e620008000c00 */
[----:B------:R-:W1:Y:S01]  /*52e0*/  LDCU UR53, c[0x0][0x374] ;  /* 0x00006e80ff3577ac */ /* 0x000e620008000800 */
[----:B------:R-:W-:Y:S01]  /*52f0*/  UMOV UR52, URZ ;  /* 0x000000ff00347c82 */ /* 0x000fe20008000000 */
[----:B------:R-:W-:Y:S01]  /*5300*/  UMOV UR46, URZ ;  /* 0x000000ff002e7c82 */ /* 0x000fe20008000000 */
[----:B-1234-:R-:W-:-:S07]  /*5310*/  IMAD.IADD R37, R0, 0x1, R37 ;  /* 0x0000000100257824 */ /* 0x01efce00078e0225 */
.L_x_132:
[----:B------:R-:W-:Y:S02]  /*5320*/  LEA R3, R86, UR44, 0x3 ;  /* 0x0000002c56037c11 */ /* 0x000fe4000f8e18ff */
[----:B------:R-:W-:Y:S02]  /*5330*/  SHF.L.U32 R0, R88, 0x1f, RZ ;  /* 0x0000001f58007819 */ /* 0x000fe400000006ff */
[----:B------:R-:W-:Y:S02]  /*5340*/  LEA R5, R86, UR44, 0x4 ;  /* 0x0000002c56057c11 */ /* 0x000fe4000f8e20ff */
[----:B-1----:R-:W1:Y:S02]  /*5350*/  SYNCS.PHASECHK.TRANS64.TRYWAIT P0, [R3+URZ+0x80], R0 ;  /* 0x00008000030075a7 */ /* 0x002e6400080011ff */
[----:B-12---:R-:W-:Y:S05]  /*5360*/  @!P0 BRA `(.L_x_89) ;  /* 0x0000004800d48947 */ /* 0x006fea0003800000 */
.L_x_178:
        /* <DEDUP_REMOVED lines=11> */
[----:B------:R-:W-:Y:S01]  /*5420*/  PLOP3.LUT P0, PT, PT, PT, UP1, 0x80, 0x8 ;  /* 0x000000000008781c */ /* 0x000fe20003f0f018 */
[----:B------:R-:W-:Y:S11]  /*5430*/  UP2UR UR62, UPR, URZ, 0x2 ;  /* 0x00000002ff3e7883 */ /* 0x000ff60008000000 */
[----:B------:R-:W-:Y:S01]  /*5440*/  @!UPT UIADD3 URZ, UPT, UPT, URZ, URZ, URZ ;  /* 0x000000fffffff290 */ /* 0x000fe2000fffe0ff */
[----:B-1----:R-:W-:Y:S02]  /*5450*/  @P0 SHF.R.U32.HI R0, RZ, 0x10, R5 ;  /* 0x00000010ff000819 */ /* 0x002fe40000011605 */
        /* <DEDUP_REMOVED lines=12> */
[----:B------:R-:W2:Y:S01]  /*5520*/  LDCU UR12, c[0x0][0xb20] ;  /* 0x00016400ff0c77ac */ /* 0x000ea20008000800 */
[----:B------:R-:W-:Y:S02]  /*5530*/  UIMAD.WIDE.U32 UR4, UR53, UR59, URZ ;  /* 0x0000003b350472a5 */ /* 0x000fe4000f8e00ff */
[----:B------:R-:W-:Y:S02]  /*5540*/  UIMAD.WIDE.U32 UR6, UR60, UR56, URZ ;  /* 0x000000383c0672a5 */ /* 0x000fe4000f8e00ff */
[----:B------:R-:W-:Y:S02]  /*5550*/  UISETP.NE.AND UP0, UPT, UR58, 0x1, UPT ;  /* 0x000000013a00788c */ /* 0x000fe4000bf05270 */
[----:B------:R-:W-:Y:S02]  /*5560*/  UIMAD.WIDE.U32 UR8, UR37, UR59, URZ ;  /* 0x0000003b250872a5 */ /* 0x000fe4000f8e00ff */
[----:B------:R-:W-:Y:S02]  /*5570*/  UIMAD.WIDE.U32 UR10, UR38, UR56, URZ ;  /* 0x00000038260a72a5 */ /* 0x000fe4000f8e00ff */
[----:B------:R-:W-:Y:S02]  /*5580*/  UISETP.NE.AND UP1, UPT, UR43, 0x1, UPT ;  /* 0x000000012b00788c */ /* 0x000fe4000bf25270 */
[----:B------:R-:W-:Y:S01]  /*5590*/  UISETP.NE.AND UP2, UPT, UR42, 0x1, UPT ;  /* 0x000000012a00788c */ /* 0x000fe2000bf45270 */
[----:B------:R-:W-:Y:S02]  /*55a0*/  UMOV UR4, UR5 ;  /* 0x0000000500047c82 */ /* 0x000fe40008000000 */
[----:B--2---:R-:W-:Y:S03]  /*55b0*/  USHF.R.U32.HI UR5, URZ, UR12, UR4 ;  /* 0x0000000cff057299 */ /* 0x004fe60008011604 */
[----:B------:R-:W-:Y:S02]  /*55c0*/  UMOV UR4, UR7 ;  /* 0x0000000700047c82 */ /* 0x000fe40008000000 */
[----:B------:R-:W-:Y:S02]  /*55d0*/  USHF.R.U32.HI UR7, URZ, UR57, UR4 ;  /* 0x00000039ff077299 */ /* 0x000fe40008011604 */
[----:B------:R-:W-:Y:S02]  /*55e0*/  USEL UR4, UR53, UR5, !UP0 ;  /* 0x0000000535047287 */ /* 0x000fe4000c000000 */
[----:B------:R-:W-:Y:S01]  /*55f0*/  USEL UR7, UR60, UR7, !UP1 ;  /* 0x000000073c077287 */ /* 0x000fe2000c800000 */
[----:B------:R-:W-:Y:S01]  /*5600*/  UMOV UR5, UR9 ;  /* 0x0000000900057c82 */ /* 0x000fe20008000000 */
[----:B------:R-:W-:Y:S02]  /*5610*/  UIMAD.WIDE.U32 UR8, UR4, UR40, URZ ;  /* 0x00000028040872a5 */ /* 0x000fe4000f8e00ff */
[----:B------:R-:W-:Y:S03]  /*5620*/  USHF.R.U32.HI UR6, URZ, UR12, UR5 ;  /* 0x0000000cff067299 */ /* 0x000fe60008011605 */
[----:B------:R-:W-:Y:S01]  /*5630*/  UMOV UR5, UR11 ;  /* 0x0000000b00057c82 */ /* 0x000fe20008000000 */
[----:B------:R-:W-:Y:S02]  /*5640*/  UIMAD.WIDE.U32 UR10, UR7, UR40, URZ ;  /* 0x00000028070a72a5 */ /* 0x000fe4000f8e00ff */
[----:B------:R-:W-:Y:S02]  /*5650*/  USHF.R.U32.HI UR12, URZ, UR57, UR5 ;  /* 0x00000039ff0c7299 */ /* 0x000fe40008011605 */
[----:B------:R-:W-:Y:S01]  /*5660*/  USEL UR6, UR37, UR6, !UP0 ;  /* 0x0000000625067287 */ /* 0x000fe2000c000000 */
[----:B------:R-:W-:Y:S02]  /*5670*/  UMOV UR5, UR9 ;  /* 0x0000000900057c82 */ /* 0x000fe40008000000 */
[----:B------:R-:W-:Y:S01]  /*5680*/  UMOV UR10, UR11 ;  /* 0x0000000b000a7c82 */ /* 0x000fe20008000000 */
[----:B------:R-:W-:Y:S02]  /*5690*/  @UP2 USHF.R.U32.HI UR4, URZ, UR41, UR5 ;  /* 0x00000029ff042299 */ /* 0x000fe40008011605 */
[----:B------:R-:W-:Y:S02]  /*56a0*/  @UP2 USHF.R.U32.HI UR7, URZ, UR41, UR10 ;  /* 0x00000029ff072299 */ /* 0x000fe4000801160a */
[----:B------:R-:W-:Y:S02]  /*56b0*/  UIMAD UR4, UR42, UR4, URZ ;  /* 0x000000042a0472a4 */ /* 0x000fe4000f8e02ff */
        /* <DEDUP_REMOVED lines=8> */
[----:B------:R-:W-:Y:S02]  /*5740*/  USEL UR11, UR6, UR4, !UP2 ;  /* 0x00000004060b7287 */ /* 0x000fe4000d000000 */
[----:B------:R-:W-:Y:S02]  /*5750*/  UIADD3 UR8, UPT, UPT, -UR5, URZ, URZ ;  /* 0x000000ff05087290 */ /* 0x000fe4000fffe1ff */
[----:B------:R-:W-:Y:S01]  /*5760*/  UIADD3 UR10, UPT, UPT, -UR11, URZ, URZ ;  /* 0x000000ff0b0a7290 */ /* 0x000fe2000fffe1ff */
[----:B------:R-:W-:Y:S01]  /*5770*/  @!UP0 UMOV UR4, UR9 ;  /* 0x0000000900048c82 */ /* 0x000fe20008000000 */
[----:B------:R-:W-:Y:S02]  /*5780*/  UIADD3 UR9, UPT, UPT, -UR6, URZ, URZ ;  /* 0x000000ff06097290 */ /* 0x000fe4000fffe1ff */
[----:B------:R-:W-:Y:S02]  /*5790*/  @!UP0 USHF.R.U32.HI UR4, URZ, UR41, UR4 ;  /* 0x00000029ff048299 */ /* 0x000fe40008011604 */
[----:B------:R-:W-:Y:S02]  /*57a0*/  UIMAD UR10, UR42, UR10, UR6 ;  /* 0x0000000a2a0a72a4 */ /* 0x000fe4000f8e0206 */
[----:B------:R-:W-:Y:S04]  /*57b0*/  @!UP0 USEL UR4, UR5, UR4, !UP2 ;  /* 0x0000000405048287 */ /* 0x000fe8000d000000 */
[----:B------:R-:W-:Y:S02]  /*57c0*/  @!UP0 UIMAD UR10, UR7, UR10, UR4 ;  /* 0x0000000a070a82a4 */ /* 0x000fe4000f8e0204 */
[----:B------:R-:W-:Y:S02]  /*57d0*/  @!UP0 UIADD3 UR11, UPT, UPT, UR11, -UR4, URZ ;  /* 0x800000040b0b8290 */ /* 0x000fe4000fffe0ff */
[----:B------:R-:W-:Y:S02]  /*57e0*/  UIMAD UR7, UR43, UR8, UR38 ;  /* 0x000000082b0772a4 */ /* 0x000fe4000f8e0226 */
[----:B------:R-:W-:Y:S02]  /*57f0*/  @!UP0 UIMAD UR6, UR11, UR42, UR5 ;  /* 0x0000002a0b0682a4 */ /* 0x000fe4000f8e0205 */
[----:B------:R-:W-:Y:S01]  /*5800*/  UIMAD UR4, UR58, UR9, UR37 ;  /* 0x000000093a0472a4 */ /* 0x000fe2000f8e0225 */
[----:B------:R-:W-:Y:S02]  /*5810*/  @!UP0 UMOV UR5, UR10 ;  /* 0x0000000a00058c82 */ /* 0x000fe40008000000 */
[----:B------:R-:W-:Y:S02]  /*5820*/  UIMAD UR38, UR5, UR43, UR7 ;  /* 0x0000002b052672a4 */ /* 0x000fe4000f8e0207 */
[----:B------:R-:W-:Y:S11]  /*5830*/  UIMAD UR37, UR6, UR58, UR4 ;  /* 0x0000003a062572a4 */ /* 0x000ff6000f8e0204 */
[----:B------:R-:W-:Y:S01]  /*5840*/  @!UPT UIADD3 URZ, UPT, UPT, URZ, URZ, URZ ;  /* 0x000000fffffff290 */ /* 0x000fe2000fffe0ff */
.L_x_90:
[----:B------:R-:W-:Y:S01]  /*5850*/  UISETP.NE.AND UP0, UPT, UR39, 0x1, UPT ;  /* 0x000000012700788c */ /* 0x000fe2000bf05270 */
[----:B------:R-:W-:Y:S01]  /*5860*/  LOP3.LUT P0, RZ, R84, 0x1b0, RZ, 0xc0, !PT ;  /* 0x000001b054ff7812 */ /* 0x000fe2000780c0ff */
[----:B------:R-:W-:Y:S01]  /*5870*/  USHF.L.U32 UR50, UR16, 0x7, URZ ;  /* 0x0000000710327899 */ /* 0x000fe200080006ff */
[----:B------:R-:W-:Y:S01]  /*5880*/  BSSY.RECONVERGENT B6, `(.L_x_91) ;  /* 0x0000034000067945 */ /* 0x000fe20003800200 */
[----:B------:R-:W-:Y:S01]  /*5890*/  USHF.L.U32 UR49, UR20, 0x7, URZ ;  /* 0x0000000714317899 */ /* 0x000fe200080006ff */
[----:B------:R-:W-:Y:S06]  /*58a0*/  IADD3 R86, PT, PT, R86, 0x1, RZ ;  /* 0x0000000156567810 */ /* 0x000fec0007ffe0ff */
[----:B------:R-:W2:Y:S01]  /*58b0*/  @!UP0 LDCU.128 UR12, c[0x0][0xb10] ;  /* 0x00016200ff0c87ac */ /* 0x000ea20008000c00 */
[----:B------:R-:W3:Y:S01]  /*58c0*/  @!UP0 LDCU UR5, c[0x0][0xb0c] ;  /* 0x00016180ff0587ac */ /* 0x000ee20008000800 */
[----:B------:R-:W4:Y:S01]  /*58d0*/  @!UP0 LDCU UR10, c[0x0][0xb20] ;  /* 0x00016400ff0a87ac */ /* 0x000f220008000800 */
[----:B--2---:R-:W-:Y:S02]  /*58e0*/  UIMAD.WIDE.U32 UR8, UR38, UR12, URZ ;  /* 0x0000000c260872a5 */ /* 0x004fe4000f8e00ff */
[----:B------:R-:W-:Y:S02]  /*58f0*/  UIMAD.WIDE.U32 UR6, UR37, UR15, URZ ;  /* 0x0000000f250672a5 */ /* 0x000fe4000f8e00ff */
[----:B------:R-:W-:Y:S03]  /*5900*/  @!UP0 UISETP.NE.AND UP1, UPT, UR14, 0x1, UPT ;  /* 0x000000010e00888c */ /* 0x000fe6000bf25270 */
[----:B------:R-:W-:Y:S01]  /*5910*/  @!UP0 UMOV UR4, UR9 ;  /* 0x0000000900048c82 */ /* 0x000fe20008000000 */
[----:B---3--:R-:W-:Y:S02]  /*5920*/  @!UP0 UISETP.NE.AND UP2, UPT, UR5, 0x1, UPT ;  /* 0x000000010500888c */ /* 0x008fe4000bf45270 */
[----:B------:R-:W-:Y:S01]  /*5930*/  @!UP0 USHF.R.U32.HI UR4, URZ, UR13, UR4 ;  /* 0x0000000dff048299 */ /* 0x000fe20008011604 */
[----:B------:R-:W-:Y:S02]  /*5940*/  @!UP0 UMOV UR6, UR7 ;  /* 0x0000000700068c82 */ /* 0x000fe40008000000 */
[----:B----4-:R-:W-:Y:S02]  /*5950*/  @!UP0 USHF.R.U32.HI UR6, URZ, UR10, UR6 ;  /* 0x0000000aff068299 */ /* 0x010fe40008011606 */
[----:B------:R-:W-:Y:S02]  /*5960*/  @!UP0 USEL UR7, UR38, UR4, !UP2 ;  /* 0x0000000426078287 */ /* 0x000fe4000d000000 */
[----:B------:R-:W-:Y:S04]  /*5970*/  @!UP0 USEL UR6, UR37, UR6, !UP1 ;  /* 0x0000000625068287 */ /* 0x000fe8000c800000 */
[----:B------:R-:W-:Y:S02]  /*5980*/  @!UP0 UIADD3 UR4, UPT, UPT, -UR7, UR6, URZ ;  /* 0x0000000607048290 */ /* 0x000fe4000fffe1ff */
[----:B------:R-:W-:Y:S02]  /*5990*/  @!UP0 UIADD3 UR6, UPT, UPT, UR7, -UR6, URZ ;  /* 0x8000000607068290 */ /* 0x000fe4000fffe0ff */
[----:B------:R-:W-:Y:S02]  /*59a0*/  @!UP0 UIMAD UR38, UR4, UR5, UR38 ;  /* 0x00000005042682a4 */ /* 0x000fe4000f8e0226 */
[----:B------:R-:W-:Y:S01]  /*59b0*/  @!UP0 UIMAD UR37, UR6, UR14, UR37 ;  /* 0x0000000e062582a4 */ /* 0x000fe2000f8e0225 */
[----:B------:R-:W-:Y:S11]  /*59c0*/  @!P0 BRA `(.L_x_92) ;  /* 0x00000000007c8947 */ /* 0x000ff60003800000 */
[----:B------:R-:W2:Y:S01]  /*59d0*/  LDCU.64 UR8, c[0x4][0x80] ;  /* 0x01001000ff0877ac */ /* 0x000ea20008000a00 */
[----:B------:R-:W-:Y:S01]  /*59e0*/  MOV R2, 0x0 ;  /* 0x0000000000027802 */ /* 0x000fe20000000f00 */
[----:B------:R-:W-:Y:S02]  /*59f0*/  HFMA2 R12, -RZ, RZ, 0, 5.9604644775390625e-08 ;  /* 0x00000001ff0c7431 */ /* 0x000fe400000001ff */
[----:B------:R-:W-:Y:S01]  /*5a00*/  IMAD.MOV.U32 R8, RZ, RZ, 0x70 ;  /* 0x00000070ff087424 */ /* 0x000fe200078e00ff */
[----:B------:R3:W4:Y:S01]  /*5a10*/  LDC.64 R14, c[0x4][R2] ;  /* 0x01000000020e7b82 */ /* 0x0007220000000a00 */
[----:B------:R-:W1:Y:S01]  /*5a20*/  LDCU.64 UR6, c[0x4][0x88] ;  /* 0x01001100ff0677ac */ /* 0x000e620008000a00 */
[----:B------:R-:W-:Y:S01]  /*5a30*/  IMAD.MOV.U32 R13, RZ, RZ, RZ ;  /* 0x000000ffff0d7224 */ /* 0x000fe200078e00ff */
[----:B------:R-:W1:Y:S01]  /*5a40*/  LDCU.64 UR4, c[0x4][0x8] ;  /* 0x01000100ff0477ac */ /* 0x000e620008000a00 */
[----:B--2---:R-:W-:Y:S01]  /*5a50*/  MOV R5, UR9 ;  /* 0x0000000900057c02 */ /* 0x004fe20008000f00 */
[----:B------:R-:W-:Y:S01]  /*5a60*/  IMAD.U32 R4, RZ, RZ, UR8 ;  /* 0x00000008ff047e24 */ /* 0x000fe2000f8e00ff */
[----:B-1----:R-:W-:Y:S01]  /*5a70*/  MOV R7, UR7 ;  /* 0x0000000700077c02 */ /* 0x002fe20008000f00 */
[----:B------:R-:W-:Y:S01]  /*5a80*/  IMAD.U32 R6, RZ, RZ, UR6 ;  /* 0x00000006ff067e24 */ /* 0x000fe2000f8e00ff */
[----:B------:R-:W-:Y:S01]  /*5a90*/  MOV R11, UR5 ;  /* 0x00000005000b7c02 */ /* 0x000fe20008000f00 */
[----:B------:R-:W-:Y:S02]  /*5aa0*/  IMAD.U32 R10, RZ, RZ, UR4 ;  /* 0x00000004ff0a7e24 */ /* 0x000fe4000f8e00ff */
[----:B------:R-:W-:Y:S07]  /*5ab0*/  LEPC R20, `(.L_x_93) ;  /* 0x000000001014794e */ /* 0x000fee0000000000 */
[----:B---345:R-:W-:Y:S05]  /*5ac0*/  CALL.ABS.NOINC R14 ;  /* 0x000000000e007343 */ /* 0x038fea0003c00000 */
.L_x_93:
[----:B------:R-:W1:Y:S01]  /*5ad0*/  LDCU.64 UR8, c[0x4][0x80] ;  /* 0x01001000ff0877ac */ /* 0x000e620008000a00 */
[----:B------:R-:W2:Y:S01]  /*5ae0*/  LDC.64 R2, c[0x4][R2] ;  /* 0x0100000002027b82 */ /* 0x000ea20000000a00 */
[----:B------:R-:W-:Y:S02]  /*5af0*/  HFMA2 R12, -RZ, RZ, 0, 5.9604644775390625e-08 ;  /* 0x00000001ff0c7431 */ /* 0x000fe400000001ff */
[----:B------:R-:W-:Y:S02]  /*5b00*/  IMAD.MOV.U32 R8, RZ, RZ, 0x70 ;  /* 0x00000070ff087424 */ /* 0x000fe400078e00ff */
[----:B------:R-:W-:Y:S01]  /*5b10*/  IMAD.MOV.U32 R13, RZ, RZ, RZ ;  /* 0x000000ffff0d7224 */ /* 0x000fe200078e00ff */
[----:B------:R-:W3:Y:S01]  /*5b20*/  LDCU.64 UR6, c[0x4][0x88] ;  /* 0x01001100ff0677ac */ /* 0x000ee20008000a00 */
[----:B------:R-:W4:Y:S01]  /*5b30*/  LDCU.64 UR4, c[0x4][0x8] ;  /* 0x01000100ff0477ac */ /* 0x000f220008000a00 */
[----:B-1----:R-:W-:Y:S02]  /*5b40*/  MOV R4, UR8 ;  /* 0x0000000800047c02 */ /* 0x002fe40008000f00 */
[----:B------:R-:W-:Y:S02]  /*5b50*/  MOV R5, UR9 ;  /* 0x0000000900057c02 */ /* 0x000fe40008000f00 */
[----:B---3--:R-:W-:Y:S01]  /*5b60*/  MOV R7, UR7 ;  /* 0x0000000700077c02 */ /* 0x008fe20008000f00 */
[----:B------:R-:W-:Y:S01]  /*5b70*/  IMAD.U32 R6, RZ, RZ, UR6 ;  /* 0x00000006ff067e24 */ /* 0x000fe2000f8e00ff */
[----:B----4-:R-:W-:Y:S01]  /*5b80*/  MOV R11, UR5 ;  /* 0x00000005000b7c02 */ /* 0x010fe20008000f00 */
[----:B------:R-:W-:Y:S02]  /*5b90*/  IMAD.U32 R10, RZ, RZ, UR4 ;  /* 0x00000004ff0a7e24 */ /* 0x000fe4000f8e00ff */
[----:B------:R-:W-:Y:S07]  /*5ba0*/  LEPC R20, `(.L_x_92) ;  /* 0x000000001014794e */ /* 0x000fee0000000000 */
[----:B--2---:R-:W-:Y:S05]  /*5bb0*/  CALL.ABS.NOINC R2 ;  /* 0x0000000002007343 */ /* 0x004fea0003c00000 */
.L_x_92:
[----:B------:R-:W-:Y:S05]  /*5bc0*/  BSYNC.RECONVERGENT B6 ;  /* 0x0000000000067941 */ /* 0x000fea0003800200 */
.L_x_91:
[----:B------:R-:W-:Y:S02]  /*5bd0*/  R2UR UR6, R83 ;  /* 0x00000000530672ca */ /* 0x000fe400000e0000 */
[----:B------:R-:W-:Y:S02]  /*5be0*/  R2UR UR5, R97 ;  /* 0x00000000610572ca */ /* 0x000fe400000e0000 */
[----:B------:R-:W-:Y:S02]  /*5bf0*/  R2UR UR4, R96 ;  /* 0x00000000600472ca */ /* 0x000fe400000e0000 */
[----:B------:R-:W-:Y:S02]  /*5c00*/  ISETP.NE.U32.AND P4, PT, R78, RZ, PT ;  /* 0x000000ff4e00720c */ /* 0x000fe40003f85070 */
[----:B------:R-:W-:Y:S02]  /*5c10*/  ISETP.NE.U32.AND P2, PT, RZ, UR54, PT ;  /* 0x00000036ff007c0c */ /* 0x000fe4000bf45070 */
[----:B------:R-:W-:Y:S02]  /*5c20*/  ISETP.NE.AND.EX P4, PT, R79, RZ, PT, P4 ;  /* 0x000000ff4f00720c */ /* 0x000fe40003f85340 */
[----:B------:R-:W-:Y:S01]  /*5c30*/  ISETP.NE.AND.EX P2, PT, RZ, UR55, PT, P2 ;  /* 0x00000037ff007c0c */ /* 0x000fe2000bf45320 */
[----:B------:R-:W-:Y:S02]  /*5c40*/  UISETP.NE.AND UP2, UPT, UR6, URZ, UPT ;  /* 0x000000ff0600728c */ /* 0x000fe4000bf45270 */
[----:B------:R-:W-:Y:S04]  /*5c50*/  UISETP.NE.U32.AND UP0, UPT, UR5, URZ, UPT ;  /* 0x000000ff0500728c */ /* 0x000fe8000bf05070 */
[----:B------:R-:W-:Y:S01]  /*5c60*/  UISETP.NE.AND.EX UP1, UPT, UR4, URZ, UPT, UP0 ;  /* 0x000000ff0400728c */ /* 0x000fe2000bf25300 */
[----:B------:R-:W-:Y:S01]  /*5c70*/  PLOP3.LUT P1, PT, PT, PT, UP2, 0x80, 0x8 ;  /* 0x000000000008781c */ /* 0x000fe20003f2f028 */
[----:B------:R-:W-:Y:S03]  /*5c80*/  UPLOP3.LUT UP0, UPT, UPT, UPT, UPT, 0x40, 0x4 ;  /* 0x000000000004789c */ /* 0x000fe60003f0e870 */
[----:B------:R-:W-:Y:S06]  /*5c90*/  @UP2 UPLOP3.LUT UP0, UPT, UPT, UPT, UP1, 0x80, 0x8 ;  /* 0x000000000008289c */ /* 0x000fec0003f0f010 */
[----:B------:R-:W-:Y:S01]  /*5ca0*/  PLOP3.LUT P0, PT, PT, PT, UP0, 0x80, 0x8 ;  /* 0x000000000008781c */ /* 0x000fe20003f0f008 */
[----:B------:R-:W-:Y:S01]  /*5cb0*/  @!UPT UIADD3 URZ, UPT, UPT, URZ, URZ, URZ ;  /* 0x000000fffffff290 */ /* 0x000fe2000fffe0ff */
[----:B------:R-:W-:Y:S11]  /*5cc0*/  BRA.U !UP1, `(.L_x_94) ;  /* 0x0000000109407547 */ /* 0x000ff6000b800000 */
[----:B------:R-:W-:Y:S01]  /*5cd0*/  UISETP.NE.U32.AND UP0, UPT, UR54, URZ, UPT ;  /* 0x000000ff3600728c */ /* 0x000fe2000bf05070 */
[----:B------:R-:W-:Y:S01]  /*5ce0*/  R2UR UR6, R97 ;  /* 0x00000000610672ca */ /* 0x000fe200000e0000 */
[----:B------:R-:W2:Y:S01]  /*5cf0*/  LDCU.64 UR8, c[0x0][0x358] ;  /* 0x00006b00ff0877ac */ /* 0x000ea20008000a00 */
[----:B------:R-:W-:Y:S02]  /*5d00*/  HFMA2 R80, -RZ, RZ, 0, 5.9604644775390625e-08 ;  /* 0x00000001ff507431 */ /* 0x000fe400000001ff */
[----:B-1----:R-:W-:Y:S01]  /*5d10*/  IMAD.MOV.U32 R0, RZ, RZ, 0x1 ;  /* 0x00000001ff007424 */ /* 0x002fe200078e00ff */
[----:B------:R-:W-:Y:S06]  /*5d20*/  UISETP.NE.AND.EX UP0, UPT, UR55, URZ, UPT, UP0 ;  /* 0x000000ff3700728c */ /* 0x000fec000bf05300 */
[----:B------:R-:W-:Y:S05]  /*5d30*/  PLOP3.LUT P3, PT, PT, PT, UP0, 0x80, 0x8 ;  /* 0x000000000008781c */ /* 0x000fea0003f6f008 */
[----:B------:R-:W1:Y:S01]  /*5d40*/  @UP0 LDCU.64 UR4, c[0x0][0x888] ;  /* 0x00011100ff0407ac */ /* 0x000e620008000a00 */
[----:B------:R-:W-:Y:S07]  /*5d50*/  @UP0 UIMAD UR6, UR36, UR6, URZ ;  /* 0x00000006240602a4 */ /* 0x000fee000f8e02ff */
[----:B------:R-:W-:Y:S01]  /*5d60*/  @!P3 PRMT R80, R0, 0x7610, R80 ;  /* 0x000076100050b816 */ /* 0x000fe20000000050 */
[----:B-1----:R-:W-:Y:S06]  /*5d70*/  @UP0 UIMAD.WIDE UR4, UR6, 0x4, UR4 ;  /* 0x00000004060408a5 */ /* 0x002fec000f8e0204 */
[----:B------:R-:W-:Y:S02]  /*5d80*/  IMAD.U32 R2, RZ, RZ, UR4 ;  /* 0x00000004ff027e24 */ /* 0x000fe4000f8e00ff */
[----:B------:R-:W-:Y:S03]  /*5d90*/  IMAD.U32 R3, RZ, RZ, UR5 ;  /* 0x00000005ff037e24 */ /* 0x000fe6000f8e00ff */
[----:B------:R-:W1:Y:S02]  /*5da0*/  @!UP0 LDCU UR4, c[0x0][0x880] ;  /* 0x00011000ff0487ac */ /* 0x000e640008000800 */
[----:B--2--5:R2:W5:Y:S02]  /*5db0*/  @P3 LDG.E R41, desc[UR8][R2.64] ;  /* 0x0000000802293981 */ /* 0x024564000c1e1900 */
[----:B-12---:R-:W-:Y:S02]  /*5dc0*/  @!P3 MOV R41, UR4 ;  /* 0x000000040029bc02 */ /* 0x006fe40008000f00 */
.L_x_94:
[----:B------:R-:W-:Y:S05]  /*5dd0*/  @!P4 BRA `(.L_x_95) ;  /* 0x000000000024c947 */ /* 0x000fea0003800000 */
[----:B------:R-:W-:Y:S01]  /*5de0*/  ISETP.NE.U32.AND P3, PT, R76, RZ, PT ;  /* 0x000000ff4c00720c */ /* 0x000fe20003f65070 */
[----:B------:R-:W2:Y:S03]  /*5df0*/  LDCU.64 UR4, c[0x0][0x358] ;  /* 0x00006b00ff0477ac */ /* 0x000ea60008000a00 */
[----:B------:R-:W-:Y:S11]  /*5e00*/  ISETP.NE.AND.EX P3, PT, R77, RZ, PT, P3 ;  /* 0x000000ff4d00720c */ /* 0x000ff60003f65330 */
[----:B------:R-:W-:Y:S02]  /*5e10*/  @!UPT UIADD3 URZ, UPT, UPT, URZ, URZ, URZ ;  /* 0x000000fffffff290 */ /* 0x000fe4000fffe0ff */
[----:B------:R-:W3:Y:S01]  /*5e20*/  @P3 LDC.64 R2, c[0x0][0x8a8] ;  /* 0x00022a00ff023b82 */ /* 0x000ee20000000a00 */
[----:B-1----:R-:W-:Y:S04]  /*5e30*/  @P3 IMAD R0, R78, UR36, RZ ;  /* 0x000000244e003c24 */ /* 0x002fe8000f8e02ff */
[----:B---3--:R-:W-:Y:S05]  /*5e40*/  @P3 IMAD.WIDE R2, R0, 0x4, R2 ;  /* 0x0000000400023825 */ /* 0x008fea00078e0202 */
[----:B--2--5:R2:W5:Y:S02]  /*5e50*/  @P3 LDG.E R38, desc[UR4][R2.64] ;  /* 0x0000000402263981 */ /* 0x024564000c1e1900 */
[----:B--2---:R-:W3:Y:S02]  /*5e60*/  @!P3 LDC R38, c[0x0][0x8a0] ;  /* 0x00022800ff26bb82 */ /* 0x004ee40000000800 */
.L_x_95:
[----:B-----5:R-:W-:Y:S01]  /*5e70*/  FSETP.NEU.AND P3, PT, R41, RZ, PT ;  /* 0x000000ff2900720b */ /* 0x020fe20003f6d000 */
[----:B------:R-:W-:Y:S01]  /*5e80*/  BSSY B1, `(.L_x_96) ;  /* 0x0000039000017945 */ /* 0x000fe20003800000 */
[----:B------:R-:W-:Y:S01]  /*5e90*/  SEL R3, RZ, 0xffffffff, P2 ;  /* 0xffffffffff037807 */ /* 0x000fe20001000000 */
[----:B------:R-:W-:Y:S01]  /*5ea0*/  IMAD.MOV.U32 R47, RZ, RZ, 0x1 ;  /* 0x00000001ff2f7424 */ /* 0x000fe200078e00ff */
[----:B------:R-:W-:Y:S01]  /*5eb0*/  @P1 LOP3.LUT P2, RZ, R80, 0xff, RZ, 0xc0, !PT ;  /* 0x000000ff50ff1812 */ /* 0x000fe2000784c0ff */
[----:B------:R-:W-:Y:S01]  /*5ec0*/  IMAD R39, R36, 0x80, R37 ;  /* 0x0000008024277824 */ /* 0x000fe200078e0225 */
[----:B------:R-:W-:Y:S01]  /*5ed0*/  @P1 SEL R2, RZ, 0xffffffff, P3 ;  /* 0xffffffffff021807 */ /* 0x000fe20001800000 */
[----:B------:R-:W-:Y:S01]  /*5ee0*/  IMAD R87, R94, -0x10, R92 ;  /* 0xfffffff05e577824 */ /* 0x000fe200078e025c */
[----:B------:R-:W-:Y:S01]  /*5ef0*/  LOP3.LUT R90, R90, 0x1, RZ, 0x3c, !PT ;  /* 0x000000015a5a7812 */ /* 0x000fe200078e3cff */
[----:B------:R-:W-:Y:S01]  /*5f00*/  IMAD.MOV.U32 R46, RZ, RZ, RZ ;  /* 0x000000ffff2e7224 */ /* 0x000fe200078e00ff */
[----:B------:R-:W-:Y:S02]  /*5f10*/  @P0 SEL R2, R3, R2, !P2 ;  /* 0x0000000203020207 */ /* 0x000fe40005000000 */
[----:B------:R-:W-:Y:S02]  /*5f20*/  CS2R R74, SRZ ;  /* 0x00000000004a7805 */ /* 0x000fe4000001ff00 */
[----:B------:R-:W-:Y:S02]  /*5f30*/  LEA R99, R36, UR44, 0x3 ;  /* 0x0000002c24637c11 */ /* 0x000fe4000f8e18ff */
[----:B------:R-:W-:Y:S02]  /*5f40*/  CS2R R72, SRZ ;  /* 0x0000000000487805 */ /* 0x000fe4000001ff00 */
[----:B------:R-:W-:Y:S02]  /*5f50*/  @P1 LOP3.LUT R2, R2, 0x1, RZ, 0xc0, !PT ;  /* 0x0000000102021812 */ /* 0x000fe400078ec0ff */
[----:B------:R-:W-:Y:S02]  /*5f60*/  CS2R R66, SRZ ;  /* 0x0000000000427805 */ /* 0x000fe4000001ff00 */
[----:B-1----:R-:W-:Y:S02]  /*5f70*/  SHF.L.U32 R0, R89, 0x1f, RZ ;  /* 0x0000001f59007819 */ /* 0x002fe400000006ff */
[----:B------:R-:W-:Y:S02]  /*5f80*/  CS2R R64, SRZ ;  /* 0x0000000000407805 */ /* 0x000fe4000001ff00 */
[----:B------:R-:W-:Y:S02]  /*5f90*/  ISETP.NE.U32.OR P5, PT, R2, 0x1, !P1 ;  /* 0x000000010200780c */ /* 0x000fe40004fa5470 */
[----:B------:R-:W-:Y:S02]  /*5fa0*/  CS2R R58, SRZ ;  /* 0x00000000003a7805 */ /* 0x000fe4000001ff00 */
[----:B------:R-:W-:Y:S02]  /*5fb0*/  PLOP3.LUT P2, PT, PT, PT, UP1, 0x80, 0x8 ;  /* 0x000000000008781c */ /* 0x000fe40003f4f018 */
[----:B------:R-:W-:Y:S02]  /*5fc0*/  CS2R R56, SRZ ;  /* 0x0000000000387805 */ /* 0x000fe4000001ff00 */
[----:B------:R-:W-:Y:S02]  /*5fd0*/  LOP3.LUT P4, R85, R80, 0xff, RZ, 0xc0, !PT ;  /* 0x000000ff50557812 */ /* 0x000fe4000788c0ff */
[----:B------:R-:W-:Y:S02]  /*5fe0*/  CS2R R50, SRZ ;  /* 0x0000000000327805 */ /* 0x000fe4000001ff00 */
[----:B------:R-:W-:Y:S02]  /*5ff0*/  SEL R2, RZ, 0xffffffff, P3 ;  /* 0xffffffffff027807 */ /* 0x000fe40001800000 */
[----:B------:R-:W-:Y:S02]  /*6000*/  CS2R R48, SRZ ;  /* 0x0000000000307805 */ /* 0x000fe4000001ff00 */
[----:B------:R-:W-:Y:S02]  /*6010*/  P2R R98, PR, RZ, 0x20 ;  /* 0x00000020ff627803 */ /* 0x000fe40000000000 */
[----:B------:R-:W-:Y:S02]  /*6020*/  @P5 SHF.L.U32 R4, R90, 0x1f, RZ ;  /* 0x0000001f5a045819 */ /* 0x000fe400000006ff */
[----:B------:R-:W-:Y:S02]  /*6030*/  @P2 SEL R2, R3, R2, !P4 ;  /* 0x0000000203022207 */ /* 0x000fe40006000000 */
[----:B------:R-:W1:Y:S02]  /*6040*/  @P5 SYNCS.PHASECHK.TRANS64.TRYWAIT P1, [UR44+0x30], R4 ;  /* 0x00003004ff0055a7 */ /* 0x000e64000802112c */
[----:B------:R-:W-:Y:S04]  /*6050*/  LOP3.LUT R2, R2, 0x1, RZ, 0xc0, !PT ;  /* 0x0000000102027812 */ /* 0x000fe800078ec0ff */
[----:B------:R-:W-:Y:S04]  /*6060*/  ISETP.NE.U32.AND P2, PT, R2, 0x1, PT ;  /* 0x000000010200780c */ /* 0x000fe80003f45070 */
[----:B------:R-:W-:Y:S01]  /*6070*/  P2R R60, PR, RZ, 0x4 ;  /* 0x00000004ff3c7803 */ /* 0x000fe20000000000 */
[----:B------:R2:W4:Y:S01]  /*6080*/  SYNCS.PHASECHK.TRANS64.TRYWAIT P0, [R99+URZ+0xa0], R0 ;  /* 0x0000a000630075a7 */ /* 0x00052200080011ff */
[----:B-1----:R-:W-:Y:S01]  /*6090*/  @P5 SEL R47, RZ, 0x1, !P1 ;  /* 0x00000001ff2f5807 */ /* 0x002fe20004800000 */
[----:B--2---:R-:W-:Y:S06]  /*60a0*/  @!P5 BRA `(.L_x_97) ;  /* 0x000000000058d947 */ /* 0x004fec0003800000 */
[----:B------:R-:W-:Y:S01]  /*60b0*/  IMAD.MOV.U32 R75, RZ, RZ, RZ ;  /* 0x000000ffff4b7224 */ /* 0x000fe200078e00ff */
[----:B------:R-:W-:Y:S01]  /*60c0*/  ISETP.NE.AND P1, PT, R47, RZ, PT ;  /* 0x000000ff2f00720c */ /* 0x000fe20003f25270 */
[----:B------:R-:W-:Y:S01]  /*60d0*/  BSSY B0, `(.L_x_98) ;  /* 0x000000c000007945 */ /* 0x000fe20003800000 */
[----:B------:R-:W-:Y:S02]  /*60e0*/  CS2R R50, SRZ ;  /* 0x0000000000327805 */ /* 0x000fe4000001ff00 */
[----:B------:R-:W-:Y:S02]  /*60f0*/  CS2R R48, SRZ ;  /* 0x0000000000307805 */ /* 0x000fe4000001ff00 */
[----:B------:R-:W-:Y:S02]  /*6100*/  CS2R R58, SRZ ;  /* 0x00000000003a7805 */ /* 0x000fe4000001ff00 */
[----:B------:R-:W-:Y:S02]  /*6110*/  CS2R R56, SRZ ;  /* 0x0000000000387805 */ /* 0x000fe4000001ff00 */
[----:B------:R-:W-:Y:S02]  /*6120*/  CS2R R66, SRZ ;  /* 0x0000000000427805 */ /* 0x000fe4000001ff00 */
[----:B------:R-:W-:Y:S02]  /*6130*/  CS2R R64, SRZ ;  /* 0x0000000000407805 */ /* 0x000fe4000001ff00 */
[----:B------:R-:W-:Y:S01]  /*6140*/  CS2R R72, SRZ ;  /* 0x0000000000487805 */ /* 0x000fe2000001ff00 */
[----:B------:R-:W-:Y:S06]  /*6150*/  @P1 BRA `(.L_x_99) ;  /* 0x00000000000c1947 */ /* 0x000fec0003800000 */
[----:B------:R-:W-:Y:S04]  /*6160*/  SHF.L.U32 R3, R90, 0x1f, RZ ;  /* 0x0000001f5a037819 */ /* 0x000fe800000006ff */
[----:B------:R-:W1:Y:S02]  /*6170*/  SYNCS.PHASECHK.TRANS64.TRYWAIT P1, [UR44+0x30], R3 ;  /* 0x00003003ff0075a7 */ /* 0x000e64000802112c */
[----:B-1----:R-:W-:Y:S05]  /*6180*/  @!P1 BRA `(.L_x_100) ;  /* 0x0000003c00609947 */ /* 0x002fea0003800000 */
.L_x_99:
[----:B------:R-:W-:Y:S05]  /*6190*/  BSYNC B0 ;  /* 0x0000000000007941 */ /* 0x000fea0003800000 */
.L_x_98:
[----:B------:R-:W-:Y:S01]  /*61a0*/  ISETP.NE.AND P1, PT, R60, RZ, PT ;  /* 0x000000ff3c00720c */ /* 0x000fe20003f25270 */
[----:B------:R-:W-:Y:S11]  /*61b0*/  HFMA2 R46, -RZ, RZ, 0, 5.9604644775390625e-08 ;  /* 0x00000001ff2e7431 */ /* 0x000ff600000001ff */
[----:B------:R-:W-:Y:S01]  /*61c0*/  @!UPT UIADD3 URZ, UPT, UPT, URZ, URZ, URZ ;  /* 0x000000fffffff290 */ /* 0x000fe2000fffe0ff */
[----:B------:R2:W1:Y:S04]  /*61d0*/  @P1 LDS.128 R48, [R93] ;  /* 0x000000005d301984 */ /* 0x0004680000000c00 */
[----:B------:R2:W1:Y:S04]  /*61e0*/  @P1 LDS.128 R56, [R92+0x10] ;  /* 0x000010005c381984 */ /* 0x0004680000000c00 */
[----:B------:R2:W1:Y:S04]  /*61f0*/  @P1 LDS.128 R64, [R91+0x20] ;  /* 0x000020005b401984 */ /* 0x0004680000000c00 */
[----:B------:R2:W1:Y:S02]  /*6200*/  @P1 LDS.128 R72, [R87+0x30] ;  /* 0x0000300057481984 */ /* 0x0004640000000c00 */
.L_x_97:
[----:B------:R-:W-:Y:S05]  /*6210*/  BSYNC B1 ;  /* 0x0000000000017941 */ /* 0x000fea0003800000 */
.L_x_96:
[----:B-1----:R-:W-:Y:S04]  /*6220*/  SHF.R.U32.HI R2, RZ, 0x15, R39 ;  /* 0x00000015ff027819 */ /* 0x002fe80000011627 */
[----:B------:R-:W-:Y:S01]  /*6230*/  LOP3.LUT P1, RZ, R2, 0x3, R81, 0x48, !PT ;  /* 0x0000000302ff7812 */ /* 0x000fe20007824851 */
[----:B------:R-:W-:Y:S01]  /*6240*/  @!UPT UIADD3 URZ, UPT, UPT, URZ, URZ, URZ ;  /* 0x000000fffffff290 */ /* 0x000fe2000fffe0ff */
[----:B----4-:R-:W-:Y:S11]  /*6250*/  @P0 BRA `(.L_x_101) ;  /* 0x0000000000080947 */ /* 0x010ff60003800000 */
[----:B------:R-:W1:Y:S02]  /*6260*/  SYNCS.PHASECHK.TRANS64.TRYWAIT P0, [R99+URZ+0xa0], R0 ;  /* 0x0000a000630075a7 */ /* 0x000e6400080011ff */
[----:B-1----:R-:W-:Y:S05]  /*6270*/  @!P0 BRA `(.L_x_102) ;  /* 0x0000003c003c8947 */ /* 0x002fea0003800000 */
.L_x_101:
[----:B------:R-:W-:Y:S05]  /*6280*/  @!P1 BRA `(.L_x_103) ;  /* 0x0000000000409947 */ /* 0x000fea0003800000 */
[----:B------:R-:W4:Y:S01]  /*6290*/  LDCU.64 UR8, c[0x4][0x70] ;  /* 0x01000e00ff0877ac */ /* 0x000f220008000a00 */
[----:B------:R-:W-:Y:S01]  /*62a0*/  MOV R3, 0x0 ;  /* 0x0000000000037802 */ /* 0x000fe20000000f00 */
[----:B------:R-:W-:Y:S02]  /*62b0*/  HFMA2 R12, -RZ, RZ, 0, 5.9604644775390625e-08 ;  /* 0x00000001ff0c7431 */ /* 0x000fe400000001ff */
[----:B------:R-:W-:Y:S02]  /*62c0*/  IMAD.MOV.U32 R8, RZ, RZ, 0x192 ;  /* 0x00000192ff087424 */ /* 0x000fe400078e00ff */
[----:B------:R-:W-:Y:S01]  /*62d0*/  IMAD.MOV.U32 R13, RZ, RZ, RZ ;  /* 0x000000ffff0d7224 */ /* 0x000fe200078e00ff */
[----:B------:R-:W5:Y:S01]  /*62e0*/  LDCU.64 UR6, c[0x4][0x78] ;  /* 0x01000f00ff0677ac */ /* 0x000f620008000a00 */
[----:B------:R-:W1:Y:S01]  /*62f0*/  LDC.64 R2, c[0x4][R3] ;  /* 0x0100000003027b82 */ /* 0x000e620000000a00 */
[----:B------:R-:W2:Y:S01]  /*6300*/  LDCU.64 UR4, c[0x4][0x10] ;  /* 0x01000200ff0477ac */ /* 0x000ea20008000a00 */
[----:B----4-:R-:W-:Y:S01]  /*6310*/  MOV R5, UR9 ;  /* 0x0000000900057c02 */ /* 0x010fe20008000f00 */
[----:B------:R-:W-:Y:S01]  /*6320*/  IMAD.U32 R4, RZ, RZ, UR8 ;  /* 0x00000008ff047e24 */ /* 0x000fe2000f8e00ff */
[----:B-----5:R-:W-:Y:S01]  /*6330*/  MOV R7, UR7 ;  /* 0x0000000700077c02 */ /* 0x020fe20008000f00 */
[----:B------:R-:W-:Y:S01]  /*6340*/  IMAD.U32 R6, RZ, RZ, UR6 ;  /* 0x00000006ff067e24 */ /* 0x000fe2000f8e00ff */
[----:B--2---:R-:W-:Y:S01]  /*6350*/  MOV R11, UR5 ;  /* 0x00000005000b7c02 */ /* 0x004fe20008000f00 */
[----:B------:R-:W-:Y:S02]  /*6360*/  IMAD.U32 R10, RZ, RZ, UR4 ;  /* 0x00000004ff0a7e24 */ /* 0x000fe4000f8e00ff */
[----:B------:R-:W-:Y:S07]  /*6370*/  LEPC R20, `(.L_x_103) ;  /* 0x000000001014794e */ /* 0x000fee0000000000 */
[----:B-1-3--:R-:W-:Y:S05]  /*6380*/  CALL.ABS.NOINC R2 ;  /* 0x0000000002007343 */ /* 0x00afea0003c00000 */
.L_x_103:
[----:B------:R-:W-:Y:S05]  /*6390*/  WARPSYNC.ALL ;  /* 0x0000000000007948 */ /* 0x000fea0003800000 */
[----:B------:R-:W-:Y:S01]  /*63a0*/  R2UR UR4, R39 ;  /* 0x00000000270472ca */ /* 0x000fe200000e0000 */
[--C-:B------:R-:W-:Y:S01]  /*63b0*/  HADD2.F32 R40, -RZ, R48.reuse.H0_H0 ;  /* 0x20000030ff287230 */ /* 0x100fe20000004100 */
[----:B------:R-:W-:Y:S01]  /*63c0*/  ISETP.NE.AND P0, PT, R95, RZ, PT ;  /* 0x000000ff5f00720c */ /* 0x000fe20003f05270 */
[----:B------:R-:W-:Y:S01]  /*63d0*/  HADD2.F32 R43, -RZ, R48.H1_H1 ;  /* 0x30000030ff2b7230 */ /* 0x000fe20000004100 */
[----:B------:R-:W-:Y:S01]  /*63e0*/  BSSY.RECONVERGENT B0, `(.L_x_104) ;  /* 0x0000086000007945 */ /* 0x000fe20003800200 */
[----:B------:R-:W-:Y:S02]  /*63f0*/  HADD2.F32 R42, -RZ, R49.H0_H0 ;  /* 0x20000031ff2a7230 */ /* 0x000fe40000004100 */
[----:B------:R-:W-:Y:S02]  /*6400*/  HADD2.F32 R45, -RZ, R51.H0_H0 ;  /* 0x20000033ff2d7230 */ /* 0x000fe40000004100 */
[----:B------:R-:W-:Y:S04]  /*6410*/  HADD2.F32 R44, -RZ, R75.H1_H1 ;  /* 0x3000004bff2c7230 */ /* 0x000fe80000004100 */
[----:B------:R-:W1:Y:S02]  /*6420*/  LDTM.x32 R4, tmem[UR4] ;  /* 0x00000004000479ee */ /* 0x000e6400082c0000 */
[C---:B-1-3--:R-:W-:Y:S01]  /*6430*/  FMUL R0, R38.reuse, R4 ;  /* 0x0000000426007220 */ /* 0x04afe20000400000 */
[C---:B------:R-:W-:Y:S01]  /*6440*/  FMUL R2, R38.reuse, R5 ;  /* 0x0000000526027220 */ /* 0x040fe20000400000 */
[C---:B------:R-:W-:Y:S01]  /*6450*/  FMUL R3, R38.reuse, R6 ;  /* 0x0000000626037220 */ /* 0x040fe20000400000 */
[C---:B------:R-:W-:Y:S01]  /*6460*/  FMUL R7, R38.reuse, R7 ;  /* 0x0000000726077220 */ /* 0x040fe20000400000 */
[C---:B------:R-:W-:Y:S01]  /*6470*/  FFMA R0, R41.reuse, R40, R0 ;  /* 0x0000002829007223 */ /* 0x040fe20000000000 */
[----:B------:R-:W-:Y:S02]  /*6480*/  HADD2.F32 R40, -RZ, R49.H1_H1 ;  /* 0x30000031ff287230 */ /* 0x000fe40000004100 */
[C---:B------:R-:W-:Y:S01]  /*6490*/  FFMA R2, R41.reuse, R43, R2 ;  /* 0x0000002b29027223 */ /* 0x040fe20000000002 */
[C---:B------:R-:W-:Y:S01]  /*64a0*/  FFMA R3, R41.reuse, R42, R3 ;  /* 0x0000002a29037223 */ /* 0x040fe20000000003 */
[--C-:B------:R-:W-:Y:S02]  /*64b0*/  HADD2.F32 R43, -RZ, R50.reuse.H0_H0 ;  /* 0x20000032ff2b7230 */ /* 0x100fe40000004100 */
[----:B------:R-:W-:Y:S01]  /*64c0*/  FMUL R4, R38, R8 ;  /* 0x0000000826047220 */ /* 0x000fe20000400000 */
[----:B------:R-:W-:Y:S01]  /*64d0*/  HADD2.F32 R42, -RZ, R50.H1_H1 ;  /* 0x30000032ff2a7230 */ /* 0x000fe20000004100 */
[----:B------:R-:W-:Y:S01]  /*64e0*/  F2FP.F16.F32.PACK_AB R52, R2, R0 ;  /* 0x000000000234723e */ /* 0x000fe200000000ff */
[C---:B------:R-:W-:Y:S01]  /*64f0*/  FFMA R7, R41.reuse, R40, R7 ;  /* 0x0000002829077223 */ /* 0x040fe20000000007 */
[----:B------:R-:W-:Y:S01]  /*6500*/  FFMA R4, R41, R43, R4 ;  /* 0x0000002b29047223 */ /* 0x000fe20000000004 */
[C---:B------:R-:W-:Y:S01]  /*6510*/  FMUL R5, R38.reuse, R9 ;  /* 0x0000000926057220 */ /* 0x040fe20000400000 */
[C---:B------:R-:W-:Y:S01]  /*6520*/  FMUL R6, R38.reuse, R10 ;  /* 0x0000000a26067220 */ /* 0x040fe20000400000 */
[----:B------:R-:W-:Y:S01]  /*6530*/  HADD2.F32 R40, -RZ, R51.H1_H1 ;  /* 0x30000033ff287230 */ /* 0x000fe20000004100 */
[----:B------:R-:W-:Y:S01]  /*6540*/  F2FP.F16.F32.PACK_AB R53, R7, R3 ;  /* 0x000000030735723e */ /* 0x000fe200000000ff */
[C---:B------:R-:W-:Y:S01]  /*6550*/  FFMA R5, R41.reuse, R42, R5 ;  /* 0x0000002a29057223 */ /* 0x040fe20000000005 */
[----:B------:R-:W-:Y:S01]  /*6560*/  FFMA R6, R41, R45, R6 ;  /* 0x0000002d29067223 */ /* 0x000fe20000000006 */
[C---:B------:R-:W-:Y:S01]  /*6570*/  FMUL R11, R38.reuse, R11 ;  /* 0x0000000b260b7220 */ /* 0x040fe20000400000 */
[--C-:B------:R-:W-:Y:S02]  /*6580*/  HADD2.F32 R43, -RZ, R56.reuse.H0_H0 ;  /* 0x20000038ff2b7230 */ /* 0x100fe40000004100 */
[C---:B------:R-:W-:Y:S01]  /*6590*/  FMUL R8, R38.reuse, R12 ;  /* 0x0000000c26087220 */ /* 0x040fe20000400000 */
[----:B------:R-:W-:Y:S01]  /*65a0*/  F2FP.F16.F32.PACK_AB R54, R5, R4 ;  /* 0x000000040536723e */ /* 0x000fe200000000ff */
[C---:B------:R-:W-:Y:S01]  /*65b0*/  FFMA R11, R41.reuse, R40, R11 ;  /* 0x00000028290b7223 */ /* 0x040fe2000000000b */
[----:B------:R-:W-:Y:S02]  /*65c0*/  HADD2.F32 R40, -RZ, R56.H1_H1 ;  /* 0x30000038ff287230 */ /* 0x000fe40000004100 */
[----:B------:R-:W-:Y:S01]  /*65d0*/  FFMA R8, R41, R43, R8 ;  /* 0x0000002b29087223 */ /* 0x000fe20000000008 */
[C---:B------:R-:W-:Y:S01]  /*65e0*/  FMUL R9, R38.reuse, R13 ;  /* 0x0000000d26097220 */ /* 0x040fe20000400000 */
[--C-:B------:R-:W-:Y:S01]  /*65f0*/  HADD2.F32 R45, -RZ, R57.reuse.H0_H0 ;  /* 0x20000039ff2d7230 */ /* 0x100fe20000004100 */
[----:B------:R-:W-:Y:S01]  /*6600*/  F2FP.F16.F32.PACK_AB R55, R11, R6 ;  /* 0x000000060b37723e */ /* 0x000fe200000000ff */
[C---:B------:R-:W-:Y:S01]  /*6610*/  FMUL R10, R38.reuse, R14 ;  /* 0x0000000e260a7220 */ /* 0x040fe20000400000 */
[----:B------:R-:W-:Y:S02]  /*6620*/  HADD2.F32 R42, -RZ, R57.H1_H1 ;  /* 0x30000039ff2a7230 */ /* 0x000fe40000004100 */
[C---:B------:R-:W-:Y:S01]  /*6630*/  FFMA R9, R41.reuse, R40, R9 ;  /* 0x0000002829097223 */ /* 0x040fe20000000009 */
[C---:B------:R-:W-:Y:S01]  /*6640*/  FMUL R15, R38.reuse, R15 ;  /* 0x0000000f260f7220 */ /* 0x040fe20000400000 */
[----:B------:R1:W-:Y:S01]  /*6650*/  STS.128 [R93], R52 ;  /* 0x000000345d007388 */ /* 0x0003e20000000c00 */
[----:B------:R-:W-:Y:S01]  /*6660*/  FFMA R10, R41, R45, R10 ;  /* 0x0000002d290a7223 */ /* 0x000fe2000000000a */
[--C-:B------:R-:W-:Y:S01]  /*6670*/  HADD2.F32 R40, -RZ, R58.reuse.H0_H0 ;  /* 0x2000003aff287230 */ /* 0x100fe20000004100 */
[----:B------:R-:W-:Y:S01]  /*6680*/  F2FP.F16.F32.PACK_AB R68, R9, R8 ;  /* 0x000000080944723e */ /* 0x000fe200000000ff */
[----:B------:R-:W-:Y:S01]  /*6690*/  FFMA R15, R41, R42, R15 ;  /* 0x0000002a290f7223 */ /* 0x000fe2000000000f */
[C---:B------:R-:W-:Y:S01]  /*66a0*/  FMUL R12, R38.reuse, R16 ;  /* 0x00000010260c7220 */ /* 0x040fe20000400000 */
[----:B------:R-:W-:Y:S02]  /*66b0*/  HADD2.F32 R42, -RZ, R58.H1_H1 ;  /* 0x3000003aff2a7230 */ /* 0x000fe40000004100 */
[C---:B------:R-:W-:Y:S01]  /*66c0*/  FMUL R13, R38.reuse, R17 ;  /* 0x00000011260d7220 */ /* 0x040fe20000400000 */
[--C-:B------:R-:W-:Y:S01]  /*66d0*/  HADD2.F32 R43, -RZ, R59.reuse.H0_H0 ;  /* 0x2000003bff2b7230 */ /* 0x100fe20000004100 */
[----:B------:R-:W-:Y:S01]  /*66e0*/  F2FP.F16.F32.PACK_AB R69, R15, R10 ;  /* 0x0000000a0f45723e */ /* 0x000fe200000000ff */
[C---:B------:R-:W-:Y:S01]  /*66f0*/  FFMA R12, R41.reuse, R40, R12 ;  /* 0x00000028290c7223 */ /* 0x040fe2000000000c */
[C---:B------:R-:W-:Y:S01]  /*6700*/  FFMA R13, R41.reuse, R42, R13 ;  /* 0x0000002a290d7223 */ /* 0x040fe2000000000d */
[C---:B------:R-:W-:Y:S01]  /*6710*/  FMUL R14, R38.reuse, R18 ;  /* 0x00000012260e7220 */ /* 0x040fe20000400000 */
[----:B------:R-:W-:Y:S02]  /*6720*/  HADD2.F32 R40, -RZ, R59.H1_H1 ;  /* 0x3000003bff287230 */ /* 0x000fe40000004100 */
[C---:B------:R-:W-:Y:S01]  /*6730*/  FMUL R19, R38.reuse, R19 ;  /* 0x0000001326137220 */ /* 0x040fe20000400000 */
[C---:B------:R-:W-:Y:S01]  /*6740*/  FMUL R16, R38.reuse, R20 ;  /* 0x0000001426107220 */ /* 0x040fe20000400000 */
[C---:B------:R-:W-:Y:S01]  /*6750*/  FFMA R14, R41.reuse, R43, R14 ;  /* 0x0000002b290e7223 */ /* 0x040fe2000000000e */
[--C-:B------:R-:W-:Y:S02]  /*6760*/  HADD2.F32 R43, -RZ, R64.reuse.H0_H0 ;  /* 0x20000040ff2b7230 */ /* 0x100fe40000004100 */
[C---:B------:R-:W-:Y:S01]  /*6770*/  FFMA R19, R41.reuse, R40, R19 ;  /* 0x0000002829137223 */ /* 0x040fe20000000013 */
[----:B------:R-:W-:Y:S02]  /*6780*/  HADD2.F32 R42, -RZ, R64.H1_H1 ;  /* 0x30000040ff2a7230 */ /* 0x000fe40000004100 */
[C---:B------:R-:W-:Y:S01]  /*6790*/  FMUL R17, R38.reuse, R21 ;  /* 0x0000001526117220 */ /* 0x040fe20000400000 */
[--C-:B------:R-:W-:Y:S02]  /*67a0*/  HADD2.F32 R45, -RZ, R65.reuse.H0_H0 ;  /* 0x20000041ff2d7230 */ /* 0x100fe40000004100 */
[C---:B------:R-:W-:Y:S01]  /*67b0*/  FMUL R18, R38.reuse, R22 ;  /* 0x0000001626127220 */ /* 0x040fe20000400000 */
[----:B------:R-:W-:Y:S02]  /*67c0*/  HADD2.F32 R40, -RZ, R65.H1_H1 ;  /* 0x30000041ff287230 */ /* 0x000fe40000004100 */
[C---:B------:R-:W-:Y:S01]  /*67d0*/  FMUL R23, R38.reuse, R23 ;  /* 0x0000001726177220 */ /* 0x040fe20000400000 */
[C---:B------:R-:W-:Y:S01]  /*67e0*/  FFMA R16, R41.reuse, R43, R16 ;  /* 0x0000002b29107223 */ /* 0x040fe20000000010 */
[C---:B------:R-:W-:Y:S01]  /*67f0*/  FFMA R17, R41.reuse, R42, R17 ;  /* 0x0000002a29117223 */ /* 0x040fe20000000011 */
[C---:B------:R-:W-:Y:S01]  /*6800*/  FFMA R18, R41.reuse, R45, R18 ;  /* 0x0000002d29127223 */ /* 0x040fe20000000012 */
[C---:B------:R-:W-:Y:S01]  /*6810*/  FFMA R23, R41.reuse, R40, R23 ;  /* 0x0000002829177223 */ /* 0x040fe20000000017 */
[--C-:B------:R-:W-:Y:S02]  /*6820*/  HADD2.F32 R43, -RZ, R66.reuse.H0_H0 ;  /* 0x20000042ff2b7230 */ /* 0x100fe40000004100 */
[C---:B------:R-:W-:Y:S01]  /*6830*/  FMUL R20, R38.reuse, R24 ;  /* 0x0000001826147220 */ /* 0x040fe20000400000 */
        /* <DEDUP_REMOVED lines=9> */
[----:B------:R-:W-:Y:S01]  /*68d0*/  FFMA R27, R41, R42, R27 ;  /* 0x0000002a291b7223 */ /* 0x000fe2000000001b */
[--C-:B------:R-:W-:Y:S02]  /*68e0*/  HADD2.F32 R40, -RZ, R72.reuse.H0_H0 ;  /* 0x20000048ff287230 */ /* 0x100fe40000004100 */
[C---:B------:R-:W-:Y:S01]  /*68f0*/  FMUL R24, R38.reuse, R28 ;  /* 0x0000001c26187220 */ /* 0x040fe20000400000 */
[----:B------:R-:W-:Y:S02]  /*6900*/  HADD2.F32 R42, -RZ, R72.H1_H1 ;  /* 0x30000048ff2a7230 */ /* 0x000fe40000004100 */
[C---:B------:R-:W-:Y:S01]  /*6910*/  FMUL R25, R38.reuse, R29 ;  /* 0x0000001d26197220 */ /* 0x040fe20000400000 */
[--C-:B------:R-:W-:Y:S02]  /*6920*/  HADD2.F32 R43, -RZ, R73.reuse.H0_H0 ;  /* 0x20000049ff2b7230 */ /* 0x100fe40000004100 */
[C---:B------:R-:W-:Y:S01]  /*6930*/  FMUL R26, R38.reuse, R30 ;  /* 0x0000001e261a7220 */ /* 0x040fe20000400000 */
[----:B------:R-:W-:Y:S01]  /*6940*/  F2FP.F16.F32.PACK_AB R70, R13, R12 ;  /* 0x0000000c0d46723e */ /* 0x000fe200000000ff */
[----:B------:R-:W-:Y:S01]  /*6950*/  FFMA R24, R41, R40, R24 ;  /* 0x0000002829187223 */ /* 0x000fe20000000018 */
[----:B------:R-:W-:Y:S01]  /*6960*/  F2FP.F16.F32.PACK_AB R71, R19, R14 ;  /* 0x0000000e1347723e */ /* 0x000fe200000000ff */
[C---:B------:R-:W-:Y:S01]  /*6970*/  FFMA R25, R41.reuse, R42, R25 ;  /* 0x0000002a29197223 */ /* 0x040fe20000000019 */
[C---:B------:R-:W-:Y:S01]  /*6980*/  FFMA R26, R41.reuse, R43, R26 ;  /* 0x0000002b291a7223 */ /* 0x040fe2000000001a */
[----:B------:R-:W-:Y:S02]  /*6990*/  HADD2.F32 R40, -RZ, R73.H1_H1 ;  /* 0x30000049ff287230 */ /* 0x000fe40000004100 */
[C---:B------:R-:W-:Y:S01]  /*69a0*/  FMUL R31, R38.reuse, R31 ;  /* 0x0000001f261f7220 */ /* 0x040fe20000400000 */
[----:B------:R1:W-:Y:S01]  /*69b0*/  STS.128 [R92+0x10], R68 ;  /* 0x000010445c007388 */ /* 0x0003e20000000c00 */
[--C-:B------:R-:W-:Y:S02]  /*69c0*/  HADD2.F32 R43, -RZ, R74.reuse.H0_H0 ;  /* 0x2000004aff2b7230 */ /* 0x100fe40000004100 */
[C---:B------:R-:W-:Y:S01]  /*69d0*/  FMUL R28, R38.reuse, R32 ;  /* 0x00000020261c7220 */ /* 0x040fe20000400000 */
[----:B------:R-:W-:Y:S02]  /*69e0*/  HADD2.F32 R42, -RZ, R74.H1_H1 ;  /* 0x3000004aff2a7230 */ /* 0x000fe40000004100 */
[C---:B------:R-:W-:Y:S01]  /*69f0*/  FMUL R29, R38.reuse, R33 ;  /* 0x00000021261d7220 */ /* 0x040fe20000400000 */
[----:B------:R-:W-:Y:S02]  /*6a00*/  HADD2.F32 R45, -RZ, R75.H0_H0 ;  /* 0x2000004bff2d7230 */ /* 0x000fe40000004100 */
[C---:B------:R-:W-:Y:S01]  /*6a10*/  FMUL R30, R38.reuse, R34 ;  /* 0x00000022261e7220 */ /* 0x040fe20000400000 */
[----:B------:R-:W-:Y:S01]  /*6a20*/  FFMA R31, R41, R40, R31 ;  /* 0x00000028291f7223 */ /* 0x000fe2000000001f */
[----:B------:R-:W-:Y:S01]  /*6a30*/  FMUL R35, R38, R35 ;  /* 0x0000002326237220 */ /* 0x000fe20000400000 */
[----:B------:R-:W-:Y:S01]  /*6a40*/  F2FP.F16.F32.PACK_AB R100, R17, R16 ;  /* 0x000000101164723e */ /* 0x000fe200000000ff */
[----:B------:R-:W-:Y:S01]  /*6a50*/  FFMA R28, R41, R43, R28 ;  /* 0x0000002b291c7223 */ /* 0x000fe2000000001c */
[----:B------:R-:W-:Y:S01]  /*6a60*/  F2FP.F16.F32.PACK_AB R101, R23, R18 ;  /* 0x000000121765723e */ /* 0x000fe200000000ff */
[----:B------:R-:W-:Y:S01]  /*6a70*/  FFMA R29, R41, R42, R29 ;  /* 0x0000002a291d7223 */ /* 0x000fe2000000001d */
[----:B------:R-:W-:Y:S01]  /*6a80*/  F2FP.F16.F32.PACK_AB R102, R21, R20 ;  /* 0x000000141566723e */ /* 0x000fe200000000ff */
[----:B------:R-:W-:Y:S01]  /*6a90*/  FFMA R30, R41, R45, R30 ;  /* 0x0000002d291e7223 */ /* 0x000fe2000000001e */
[----:B------:R-:W-:Y:S01]  /*6aa0*/  F2FP.F16.F32.PACK_AB R103, R27, R22 ;  /* 0x000000161b67723e */ /* 0x000fe200000000ff */
[----:B------:R-:W-:Y:S01]  /*6ab0*/  FFMA R35, R41, R44, R35 ;  /* 0x0000002c29237223 */ /* 0x000fe20000000023 */
[----:B------:R-:W-:Y:S02]  /*6ac0*/  F2FP.F16.F32.PACK_AB R104, R25, R24 ;  /* 0x000000181968723e */ /* 0x000fe400000000ff */
[----:B------:R-:W-:Y:S01]  /*6ad0*/  F2FP.F16.F32.PACK_AB R105, R31, R26 ;  /* 0x0000001a1f69723e */ /* 0x000fe200000000ff */
[----:B------:R1:W-:Y:S01]  /*6ae0*/  STS.128 [R91+0x20], R100 ;  /* 0x000020645b007388 */ /* 0x0003e20000000c00 */
[----:B------:R-:W-:Y:S02]  /*6af0*/  F2FP.F16.F32.PACK_AB R106, R29, R28 ;  /* 0x0000001c1d6a723e */ /* 0x000fe400000000ff */
[----:B------:R-:W-:Y:S05]  /*6b00*/  F2FP.F16.F32.PACK_AB R107, R35, R30 ;  /* 0x0000001e236b723e */ /* 0x000fea00000000ff */
[----:B------:R1:W-:Y:S01]  /*6b10*/  STS.128 [R87+0x30], R104 ;  /* 0x0000306857007388 */ /* 0x0003e20000000c00 */
[----:B------:R-:W-:Y:S01]  /*6b20*/  @!PT LDS RZ, [RZ] ;  /* 0x00000000fffff984 */ /* 0x000fe20000000800 */
[----:B------:R-:W-:Y:S01]  /*6b30*/  @!PT LDS RZ, [RZ] ;  /* 0x00000000fffff984 */ /* 0x000fe20000000800 */
[----:B------:R-:W-:Y:S01]  /*6b40*/  @!PT LDS RZ, [RZ] ;  /* 0x00000000fffff984 */ /* 0x000fe20000000800 */
[----:B------:R-:W-:Y:S01]  /*6b50*/  @!PT LDS RZ, [RZ] ;  /* 0x00000000fffff984 */ /* 0x000fe20000000800 */
[----:B------:R3:W-:Y:S07]  /*6b60*/  MEMBAR.ALL.CTA ;  /* 0x0000000000007992 */ /* 0x0007ee0000008000 */
[----:B---3--:R-:W3:Y:S02]  /*6b70*/  FENCE.VIEW.ASYNC.S ;  /* 0x00000000000073c6 */ /* 0x008ee40000000000 */
[----:B---3--:R-:W-:Y:S06]  /*6b80*/  BAR.SYNC.DEFER_BLOCKING 0x1, 0x80 ;  /* 0x0042000000007b1d */ /* 0x008fec0000010000 */
[----:B------:R-:W-:Y:S05]  /*6b90*/  @P0 BRA `(.L_x_105) ;  /* 0x0000000000280947 */ /* 0x000fea0003800000 */
[----:B------:R-:W3:Y:S01]  /*6ba0*/  LDCU.64 UR6, c[0x0][0x348] ;  /* 0x00006900ff0677ac */ /* 0x000ee20008000a00 */
[----:B------:R-:W-:Y:S01]  /*6bb0*/  UIADD3 UR4, UPT, UPT, UR44, 0x200, URZ ;  /* 0x000002002c047890 */ /* 0x000fe2000fffe0ff */
[----:B------:R-:W-:Y:S05]  /*6bc0*/  UMOV UR51, UR36 ;  /* 0x0000002400337c82 */ /* 0x000fea0008000000 */
[----:B------:R-:W-:Y:S04]  /*6bd0*/  MOV R84, UR4 ;  /* 0x0000000400547c02 */ /* 0x000fe80008000f00 */
[----:B------:R-:W-:Y:S01]  /*6be0*/  R2UR UR48, R84 ;  /* 0x00000000543072ca */ /* 0x000fe200000e0000 */
[----:B---3--:R-:W-:Y:S04]  /*6bf0*/  UIADD3 UR4, UP0, UPT, UR6, 0x680, URZ ;  /* 0x0000068006047890 */ /* 0x008fe8000ff1e0ff */
[----:B------:R-:W-:Y:S09]  /*6c00*/  UIADD3.X UR5, UPT, UPT, URZ, UR7, URZ, UP0, !UPT ;  /* 0x00000007ff057290 */ /* 0x000ff200087fe4ff */
[----:B------:R3:W-:Y:S01]  /*6c10*/  UTMASTG.3D [UR48], [UR4] ;  /* 0x00000030040073b5 */ /* 0x0007e20008010000 */
[----:B------:R0:W-:Y:S01]  /*6c20*/  UTMACMDFLUSH ;  /* 0x00000000000079b7 */ /* 0x0001e20000000000 */
[----:B---3--:R-:W-:Y:S04]  /*6c30*/  DEPBAR.LE SB0, 0x1 ;  /* 0x000080400000791a */ /* 0x008fe80000000000 */
.L_x_105:
[----:B------:R-:W-:Y:S05]  /*6c40*/  BSYNC.RECONVERGENT B0 ;  /* 0x0000000000007941 */ /* 0x000fea0003800200 */
.L_x_104:
[----:B------:R-:W-:Y:S01]  /*6c50*/  BAR.SYNC.DEFER_BLOCKING 0x1, 0x80 ;  /* 0x0042000000007b1d */ /* 0x000fe20000010000 */
[----:B------:R-:W-:Y:S01]  /*6c60*/  ISETP.NE.AND P1, PT, R98, RZ, PT ;  /* 0x000000ff6200720c */ /* 0x000fe20003f25270 */
[----:B------:R-:W-:Y:S01]  /*6c70*/  UISETP.NE.AND UP0, UPT, UR52, URZ, UPT ;  /* 0x000000ff3400728c */ /* 0x000fe2000bf05270 */
[----:B------:R-:W-:Y:S11]  /*6c80*/  LEA R3, R46, UR44, 0x3 ;  /* 0x0000002c2e037c11 */ /* 0x000ff6000f8e18ff */
[----:B------:R-:W-:Y:S01]  /*6c90*/  @P1 SHF.L.U32 R2, R90, 0x1f, RZ ;  /* 0x0000001f5a021819 */ /* 0x000fe200000006ff */
[----:B------:R-:W-:Y:S06]  /*6ca0*/  BRA.U !UP0, `(.L_x_106) ;  /* 0x0000000108247547 */ /* 0x000fec000b800000 */
[----:B------:R-:W-:Y:S01]  /*6cb0*/  IMAD.U32 R5, RZ, RZ, UR46 ;  /* 0x0000002eff057e24 */ /* 0x000fe2000f8e00ff */
[----:B------:R-:W-:Y:S01]  /*6cc0*/  MOV R0, UR47 ;  /* 0x0000002f00007c02 */ /* 0x000fe20008000f00 */
[----:B------:R-:W-:Y:S03]  /*6cd0*/  UIADD3 UR4, UPT, UPT, UR46, 0x1, URZ ;  /* 0x000000012e047890 */ /* 0x000fe6000fffe0ff */
[----:B------:R-:W-:Y:S01]  /*6ce0*/  @P1 LEA R5, R5, UR44, 0x3 ;  /* 0x0000002c05051c11 */ /* 0x000fe2000f8e18ff */
[----:B------:R-:W-:Y:S04]  /*6cf0*/  UISETP.NE.AND UP0, UPT, UR4, 0x4, UPT ;  /* 0x000000040400788c */ /* 0x000fe8000bf05270 */
[----:B------:R-:W-:Y:S01]  /*6d00*/  @P1 VIADD R5, R5, 0x50 ;  /* 0x0000005005051836 */ /* 0x000fe20000000000 */
[----:B------:R-:W-:Y:S04]  /*6d10*/  USEL UR46, UR4, URZ, UP0 ;  /* 0x000000ff042e7287 */ /* 0x000fe80008000000 */
[----:B------:R-:W-:Y:S04]  /*6d20*/  @P1 PRMT R0, R0, 0x654, R5 ;  /* 0x0000065400001816 */ /* 0x000fe80000000005 */
[----:B------:R3:W-:Y:S04]  /*6d30*/  @P1 SYNCS.ARRIVE.TRANS64.RED.A1T0 RZ, [R0+URZ], RZ ;  /* 0x000000ff00ff19a7 */ /* 0x0007e800081004ff */
.L_x_106:
[----:B------:R-:W4:Y:S01]  /*6d40*/  @P1 SYNCS.PHASECHK.TRANS64.TRYWAIT P0, [R3+URZ+0x30], R2 ;  /* 0x00003002030015a7 */ /* 0x000f2200080011ff */
[----:B------:R-:W-:Y:S01]  /*6d50*/  BSSY B1, `(.L_x_107) ;  /* 0x0000016000017945 */ /* 0x000fe20003800000 */
[----:B----4-:R-:W-:Y:S03]  /*6d60*/  @P1 SEL R47, RZ, 0x1, !P0 ;  /* 0x00000001ff2f1807 */ /* 0x010fe60004000000 */
[----:B------:R-:W-:Y:S05]  /*6d70*/  @!P1 BRA `(.L_x_108) ;  /* 0x00000000004c9947 */ /* 0x000fea0003800000 */
[----:B------:R-:W-:Y:S01]  /*6d80*/  ISETP.NE.AND P0, PT, R47, RZ, PT ;  /* 0x000000ff2f00720c */ /* 0x000fe20003f05270 */
[----:B------:R-:W-:Y:S01]  /*6d90*/  BSSY B0, `(.L_x_109) ;  /* 0x000000b000007945 */ /* 0x000fe20003800000 */
[----:B------:R-:W-:Y:S11]  /*6da0*/  ISETP.NE.AND P1, PT, R60, RZ, PT ;  /* 0x000000ff3c00720c */ /* 0x000ff60003f25270 */
[----:B------:R-:W-:Y:S02]  /*6db0*/  @!UPT UIADD3 URZ, UPT, UPT, URZ, URZ, URZ ;  /* 0x000000fffffff290 */ /* 0x000fe4000fffe0ff */
[C---:B------:R-:W-:Y:S01]  /*6dc0*/  @P1 IMAD R6, R46.reuse, 0x2000, R93 ;  /* 0x000020002e061824 */ /* 0x040fe200078e025d */
[C---:B------:R-:W-:Y:S01]  /*6dd0*/  @P1 LEA R4, R46.reuse, R91, 0xd ;  /* 0x0000005b2e041211 */ /* 0x040fe200078e68ff */
[C---:B------:R-:W-:Y:S02]  /*6de0*/  @P1 IMAD R5, R46.reuse, 0x2000, R92 ;  /* 0x000020002e051824 */ /* 0x040fe400078e025c */
[----:B------:R-:W-:Y:S01]  /*6df0*/  @P1 IMAD R2, R46, 0x2000, R87 ;  /* 0x000020002e021824 */ /* 0x000fe200078e0257 */
[----:B------:R-:W-:Y:S06]  /*6e00*/  @P0 BRA `(.L_x_110) ;  /* 0x00000000000c0947 */ /* 0x000fec0003800000 */
[----:B---3--:R-:W-:Y:S04]  /*6e10*/  SHF.L.U32 R0, R90, 0x1f, RZ ;  /* 0x0000001f5a007819 */ /* 0x008fe800000006ff */
[----:B------:R-:W3:Y:S02]  /*6e20*/  SYNCS.PHASECHK.TRANS64.TRYWAIT P0, [R3+URZ+0x30], R0 ;  /* 0x00003000030075a7 */ /* 0x000ee400080011ff */
[----:B---3--:R-:W-:Y:S05]  /*6e30*/  @!P0 BRA `(.L_x_111) ;  /* 0x0000003000608947 */ /* 0x008fea0003800000 */
.L_x_110:
[----:B------:R-:W-:Y:S05]  /*6e40*/  BSYNC B0 ;  /* 0x0000000000007941 */ /* 0x000fea0003800000 */
.L_x_109:
[----:B------:R-:W-:Y:S02]  /*6e50*/  ISETP.NE.AND P0, PT, R60, RZ, PT ;  /* 0x000000ff3c00720c */ /* 0x000fe40003f05270 */
[----:B------:R-:W-:Y:S11]  /*6e60*/  IADD3 R46, PT, PT, R46, 0x1, RZ ;  /* 0x000000012e2e7810 */ /* 0x000ff60007ffe0ff */
[----:B------:R4:W1:Y:S04]  /*6e70*/  @P0 LDS.128 R48, [R6] ;  /* 0x0000000006300984 */ /* 0x0008680000000c00 */
[----:B------:R4:W1:Y:S04]  /*6e80*/  @P0 LDS.128 R56, [R5+0x10] ;  /* 0x0000100005380984 */ /* 0x0008680000000c00 */
[----:B------:R4:W1:Y:S04]  /*6e90*/  @P0 LDS.128 R64, [R4+0x20] ;  /* 0x0000200004400984 */ /* 0x0008680000000c00 */
[----:B------:R4:W1:Y:S02]  /*6ea0*/  @P0 LDS.128 R72, [R2+0x30] ;  /* 0x0000300002480984 */ /* 0x0008640000000c00 */
.L_x_108:
[----:B------:R-:W-:Y:S05]  /*6eb0*/  BSYNC B1 ;  /* 0x0000000000017941 */ /* 0x000fea0003800000 */
.L_x_107:
[----:B---3--:R-:W-:Y:S05]  /*6ec0*/  VIADD R0, R39, 0x20 ;  /* 0x0000002027007836 */ /* 0x008fea0000000000 */
[----:B------:R-:W-:Y:S04]  /*6ed0*/  SHF.R.U32.HI R0, RZ, 0x15, R0 ;  /* 0x00000015ff007819 */ /* 0x000fe80000011600 */
[----:B------:R-:W-:Y:S11]  /*6ee0*/  LOP3.LUT P0, RZ, R0, 0x3, R81, 0x48, !PT ;  /* 0x0000000300ff7812 */ /* 0x000ff60007804851 */
[----:B------:R-:W-:Y:S02]  /*6ef0*/  @!UPT UIADD3 URZ, UPT, UPT, URZ, URZ, URZ ;  /* 0x000000fffffff290 */ /* 0x000fe4000fffe0ff */
[----:B------:R-:W-:Y:S05]  /*6f00*/  @!P0 BRA `(.L_x_112) ;  /* 0x0000000000408947 */ /* 0x000fea0003800000 */
[----:B------:R-:W3:Y:S01]  /*6f10*/  LDCU.64 UR8, c[0x4][0x70] ;  /* 0x01000e00ff0877ac */ /* 0x000ee20008000a00 */
[----:B------:R-:W-:Y:S01]  /*6f20*/  MOV R3, 0x0 ;  /* 0x0000000000037802 */ /* 0x000fe20000000f00 */
[----:B------:R-:W-:Y:S02]  /*6f30*/  HFMA2 R12, -RZ, RZ, 0, 5.9604644775390625e-08 ;  /* 0x00000001ff0c7431 */ /* 0x000fe400000001ff */
[----:B------:R-:W-:Y:S02]  /*6f40*/  IMAD.MOV.U32 R8, RZ, RZ, 0x192 ;  /* 0x00000192ff087424 */ /* 0x000fe400078e00ff */
[----:B------:R-:W-:Y:S01]  /*6f50*/  IMAD.MOV.U32 R13, RZ, RZ, RZ ;  /* 0x000000ffff0d7224 */ /* 0x000fe200078e00ff */
[----:B------:R-:W5:Y:S01]  /*6f60*/  LDCU.64 UR6, c[0x4][0x78] ;  /* 0x01000f00ff0677ac */ /* 0x000f620008000a00 */
[----:B----4-:R-:W4:Y:S01]  /*6f70*/  LDC.64 R2, c[0x4][R3] ;  /* 0x0100000003027b82 */ /* 0x010f220000000a00 */
[----:B------:R-:W2:Y:S01]  /*6f80*/  LDCU.64 UR4, c[0x4][0x10] ;  /* 0x01000200ff0477ac */ /* 0x000ea20008000a00 */
[----:B---3--:R-:W-:Y:S01]  /*6f90*/  MOV R5, UR9 ;  /* 0x0000000900057c02 */ /* 0x008fe20008000f00 */
[----:B------:R-:W-:Y:S01]  /*6fa0*/  IMAD.U32 R4, RZ, RZ, UR8 ;  /* 0x00000008ff047e24 */ /* 0x000fe2000f8e00ff */
[----:B-----5:R-:W-:Y:S01]  /*6fb0*/  MOV R7, UR7 ;  /* 0x0000000700077c02 */ /* 0x020fe20008000f00 */
[----:B------:R-:W-:Y:S01]  /*6fc0*/  IMAD.U32 R6, RZ, RZ, UR6 ;  /* 0x00000006ff067e24 */ /* 0x000fe2000f8e00ff */
[----:B--2---:R-:W-:Y:S01]  /*6fd0*/  MOV R11, UR5 ;  /* 0x00000005000b7c02 */ /* 0x004fe20008000f00 */
[----:B------:R-:W-:Y:S02]  /*6fe0*/  IMAD.U32 R10, RZ, RZ, UR4 ;  /* 0x00000004ff0a7e24 */ /* 0x000fe4000f8e00ff */
[----:B------:R-:W-:Y:S07]  /*6ff0*/  LEPC R20, `(.L_x_112) ;  /* 0x000000001014794e */ /* 0x000fee0000000000 */
[----:B-1--4-:R-:W-:Y:S05]  /*7000*/  CALL.ABS.NOINC R2 ;  /* 0x0000000002007343 */ /* 0x012fea0003c00000 */
.L_x_112:
[----:B------:R-:W-:Y:S05]  /*7010*/  WARPSYNC.ALL ;  /* 0x0000000000007948 */ /* 0x000fea0003800000 */
[----:B------:R-:W-:Y:S01]  /*7020*/  R2UR UR4, R39 ;  /* 0x00000000270472ca */ /* 0x000fe200000e0000 */
[--C-:B-1----:R-:W-:Y:S01]  /*7030*/  HADD2.F32 R40, -RZ, R48.reuse.H0_H0 ;  /* 0x20000030ff287230 */ /* 0x102fe20000004100 */
[----:B------:R-:W-:Y:S01]  /*7040*/  ISETP.NE.AND P6, PT, R98, RZ, PT ;  /* 0x000000ff6200720c */ /* 0x000fe20003fc5270 */
[----:B------:R-:W-:Y:S01]  /*7050*/  HADD2.F32 R43, -RZ, R48.H1_H1 ;  /* 0x30000030ff2b7230 */ /* 0x000fe20000004100 */
[----:B------:R-:W-:Y:S01]  /*7060*/  MOV R52, UR46 ;  /* 0x0000002e00347c02 */ /* 0x000fe20008000f00 */
[----:B------:R-:W-:Y:S01]  /*7070*/  HADD2.F32 R42, -RZ, R49.H1_H1 ;  /* 0x30000031ff2a7230 */ /* 0x000fe20000004100 */
[----:B------:R-:W-:Y:S01]  /*7080*/  MOV R61, UR47 ;  /* 0x0000002f003d7c02 */ /* 0x000fe20008000f00 */
[----:B------:R-:W-:Y:S01]  /*7090*/  HADD2.F32 R45, -RZ, R51.H0_H0 ;  /* 0x20000033ff2d7230 */ /* 0x000fe20000004100 */
[----:B------:R-:W-:Y:S01]  /*70a0*/  ISETP.NE.AND P0, PT, R95, RZ, PT ;  /* 0x000000ff5f00720c */ /* 0x000fe20003f05270 */
[----:B------:R-:W-:Y:S01]  /*70b0*/  HADD2.F32 R44, -RZ, R75.H1_H1 ;  /* 0x3000004bff2c7230 */ /* 0x000fe20000004100 */
[----:B------:R-:W-:Y:S01]  /*70c0*/  BSSY.RECONVERGENT B0, `(.L_x_113) ;  /* 0x0000088000007945 */ /* 0x000fe20003800200 */
[----:B------:R-:W-:Y:S02]  /*70d0*/  LEA R62, R46, UR44, 0x3 ;  /* 0x0000002c2e3e7c11 */ /* 0x000fe4000f8e18ff */
[----:B----4-:R-:W1:Y:S02]  /*70e0*/  LDTM.x32 R4, tmem[UR4+0x20] ;  /* 0x00002004000479ee */ /* 0x010e6400082c0000 */
[----:B------:R-:W-:Y:S02]  /*70f0*/  @P6 LEA R52, R52, UR44, 0x3 ;  /* 0x0000002c34346c11 */ /* 0x000fe4000f8e18ff */
[----:B------:R-:W-:Y:S02]  /*7100*/  @P6 SHF.L.U32 R63, R90, 0x1f, RZ ;  /* 0x0000001f5a3f6819 */ /* 0x000fe400000006ff */
[----:B------:R-:W-:Y:S04]  /*7110*/  @P6 IADD3 R52, PT, PT, R52, 0x50, RZ ;  /* 0x0000005034346810 */ /* 0x000fe80007ffe0ff */
[----:B------:R-:W-:Y:S01]  /*7120*/  @P6 PRMT R61, R61, 0x654, R52 ;  /* 0x000006543d3d6816 */ /* 0x000fe20000000034 */
[C---:B-1----:R-:W-:Y:S01]  /*7130*/  FMUL R0, R38.reuse, R4 ;  /* 0x0000000426007220 */ /* 0x042fe20000400000 */
[C---:B------:R-:W-:Y:S01]  /*7140*/  FMUL R2, R38.reuse, R5 ;  /* 0x0000000526027220 */ /* 0x040fe20000400000 */
[C---:B------:R-:W-:Y:S01]  /*7150*/  FMUL R3, R38.reuse, R6 ;  /* 0x0000000626037220 */ /* 0x040fe20000400000 */
[C---:B------:R-:W-:Y:S01]  /*7160*/  FMUL R7, R38.reuse, R7 ;  /* 0x0000000726077220 */ /* 0x040fe20000400000 */
[C---:B------:R-:W-:Y:S01]  /*7170*/  FFMA R0, R41.reuse, R40, R0 ;  /* 0x0000002829007223 */ /* 0x040fe20000000000 */
[----:B------:R-:W-:Y:S02]  /*7180*/  HADD2.F32 R40, -RZ, R49.H0_H0 ;  /* 0x20000031ff287230 */ /* 0x000fe40000004100 */
[C---:B------:R-:W-:Y:S01]  /*7190*/  FFMA R2, R41.reuse, R43, R2 ;  /* 0x0000002b29027223 */ /* 0x040fe20000000002 */
[--C-:B------:R-:W-:Y:S02]  /*71a0*/  HADD2.F32 R43, -RZ, R50.reuse.H0_H0 ;  /* 0x20000032ff2b7230 */ /* 0x100fe40000004100 */
[C---:B------:R-:W-:Y:S01]  /*71b0*/  FMUL R4, R38.reuse, R8 ;  /* 0x0000000826047220 */ /* 0x040fe20000400000 */
[----:B------:R-:W-:Y:S01]  /*71c0*/  FMUL R5, R38, R9 ;  /* 0x0000000926057220 */ /* 0x000fe20000400000 */
[C---:B------:R-:W-:Y:S01]  /*71d0*/  FFMA R3, R41.reuse, R40, R3 ;  /* 0x0000002829037223 */ /* 0x040fe20000000003 */
[----:B------:R-:W-:Y:S01]  /*71e0*/  HADD2.F32 R40, -RZ, R50.H1_H1 ;  /* 0x30000032ff287230 */ /* 0x000fe20000004100 */
[----:B------:R-:W-:Y:S01]  /*71f0*/  F2FP.F16.F32.PACK_AB R52, R2, R0 ;  /* 0x000000000234723e */ /* 0x000fe200000000ff */
[C---:B------:R-:W-:Y:S01]  /*7200*/  FFMA R7, R41.reuse, R42, R7 ;  /* 0x0000002a29077223 */ /* 0x040fe20000000007 */
[C---:B------:R-:W-:Y:S01]  /*7210*/  FFMA R4, R41.reuse, R43, R4 ;  /* 0x0000002b29047223 */ /* 0x040fe20000000004 */
[C---:B------:R-:W-:Y:S01]  /*7220*/  FMUL R6, R38.reuse, R10 ;  /* 0x0000000a26067220 */ /* 0x040fe20000400000 */
[----:B------:R-:W-:Y:S02]  /*7230*/  HADD2.F32 R42, -RZ, R51.H1_H1 ;  /* 0x30000033ff2a7230 */ /* 0x000fe40000004100 */
[----:B------:R-:W-:Y:S01]  /*7240*/  FFMA R5, R41, R40, R5 ;  /* 0x0000002829057223 */ /* 0x000fe20000000005 */
[----:B------:R-:W-:Y:S01]  /*7250*/  F2FP.F16.F32.PACK_AB R53, R7, R3 ;  /* 0x000000030735723e */ /* 0x000fe200000000ff */
[----:B------:R-:W-:Y:S01]  /*7260*/  FFMA R6, R41, R45, R6 ;  /* 0x0000002d29067223 */ /* 0x000fe20000000006 */
[C---:B------:R-:W-:Y:S01]  /*7270*/  FMUL R11, R38.reuse, R11 ;  /* 0x0000000b260b7220 */ /* 0x040fe20000400000 */
[--C-:B------:R-:W-:Y:S01]  /*7280*/  HADD2.F32 R40, -RZ, R56.reuse.H0_H0 ;  /* 0x20000038ff287230 */ /* 0x100fe20000004100 */
[----:B------:R-:W-:Y:S01]  /*7290*/  F2FP.F16.F32.PACK_AB R54, R5, R4 ;  /* 0x000000040536723e */ /* 0x000fe200000000ff */
[C---:B------:R-:W-:Y:S01]  /*72a0*/  FMUL R8, R38.reuse, R12 ;  /* 0x0000000c26087220 */ /* 0x040fe20000400000 */
[C---:B------:R-:W-:Y:S01]  /*72b0*/  FFMA R11, R41.reuse, R42, R11 ;  /* 0x0000002a290b7223 */ /* 0x040fe2000000000b */
[----:B------:R-:W-:Y:S02]  /*72c0*/  HADD2.F32 R42, -RZ, R56.H1_H1 ;  /* 0x30000038ff2a7230 */ /* 0x000fe40000004100 */
[C---:B------:R-:W-:Y:S01]  /*72d0*/  FMUL R9, R38.reuse, R13 ;  /* 0x0000000d26097220 */ /* 0x040fe20000400000 */
[--C-:B------:R-:W-:Y:S02]  /*72e0*/  HADD2.F32 R43, -RZ, R57.reuse.H0_H0 ;  /* 0x20000039ff2b7230 */ /* 0x100fe40000004100 */
[----:B------:R-:W-:Y:S01]  /*72f0*/  FFMA R8, R41, R40, R8 ;  /* 0x0000002829087223 */ /* 0x000fe20000000008 */
[----:B------:R-:W-:Y:S01]  /*7300*/  F2FP.F16.F32.PACK_AB R55, R11, R6 ;  /* 0x000000060b37723e */ /* 0x000fe200000000ff */
[----:B------:R-:W-:Y:S01]  /*7310*/  FFMA R9, R41, R42, R9 ;  /* 0x0000002a29097223 */ /* 0x000fe20000000009 */
[C---:B------:R-:W-:Y:S01]  /*7320*/  FMUL R10, R38.reuse, R14 ;  /* 0x0000000e260a7220 */ /* 0x040fe20000400000 */
[----:B------:R-:W-:Y:S02]  /*7330*/  HADD2.F32 R40, -RZ, R57.H1_H1 ;  /* 0x30000039ff287230 */ /* 0x000fe40000004100 */
[C---:B------:R-:W-:Y:S01]  /*7340*/  FMUL R15, R38.reuse, R15 ;  /* 0x0000000f260f7220 */ /* 0x040fe20000400000 */
[----:B------:R1:W-:Y:S01]  /*7350*/  STS.128 [R93+0x2000], R52 ;  /* 0x002000345d007388 */ /* 0x0003e20000000c00 */
[----:B------:R-:W-:Y:S01]  /*7360*/  F2FP.F16.F32.PACK_AB R68, R9, R8 ;  /* 0x000000080944723e */ /* 0x000fe200000000ff */
[C---:B------:R-:W-:Y:S01]  /*7370*/  FFMA R10, R41.reuse, R43, R10 ;  /* 0x0000002b290a7223 */ /* 0x040fe2000000000a */
[--C-:B------:R-:W-:Y:S02]  /*7380*/  HADD2.F32 R43, -RZ, R58.reuse.H0_H0 ;  /* 0x2000003aff2b7230 */ /* 0x100fe40000004100 */
        /* <DEDUP_REMOVED lines=11> */
[--C-:B------:R-:W-:Y:S02]  /*7440*/  HADD2.F32 R43, -RZ, R64.reuse.H0_H0 ;  /* 0x20000040ff2b7230 */ /* 0x100fe40000004100 */
[C---:B------:R-:W-:Y:S01]  /*7450*/  FFMA R14, R41.reuse, R45, R14 ;  /* 0x0000002d290e7223 */ /* 0x040fe2000000000e */
[C---:B------:R-:W-:Y:S01]  /*7460*/  FMUL R16, R38.reuse, R20 ;  /* 0x0000001426107220 */ /* 0x040fe20000400000 */
        /* <DEDUP_REMOVED lines=17> */
[C---:B------:R-:W-:Y:S01]  /*7580*/  FFMA R20, R41.reuse, R40, R20 ;  /* 0x0000002829147223 */ /* 0x040fe20000000014 */
[C---:B------:R-:W-:Y:S01]  /*7590*/  FFMA R21, R41.reuse, R42, R21 ;  /* 0x0000002a29157223 */ /* 0x040fe20000000015 */
[----:B------:R-:W-:Y:S02]  /*75a0*/  HADD2.F32 R40, -RZ, R67.H1_H1 ;  /* 0x30000043ff287230 */ /* 0x000fe40000004100 */
[----:B------:R-:W-:Y:S01]  /*75b0*/  FFMA R22, R41, R43, R22 ;  /* 0x0000002b29167223 */ /* 0x000fe20000000016 */
[C---:B------:R-:W-:Y:S01]  /*75c0*/  FMUL R27, R38.reuse, R27 ;  /* 0x0000001b261b7220 */ /* 0x040fe20000400000 */
[--C-:B------:R-:W-:Y:S02]  /*75d0*/  HADD2.F32 R43, -RZ, R72.reuse.H0_H0 ;  /* 0x20000048ff2b7230 */ /* 0x100fe40000004100 */
[C---:B------:R-:W-:Y:S01]  /*75e0*/  FMUL R24, R38.reuse, R28 ;  /* 0x0000001c26187220 */ /* 0x040fe20000400000 */
[----:B------:R-:W-:Y:S02]  /*75f0*/  HADD2.F32 R42, -RZ, R72.H1_H1 ;  /* 0x30000048ff2a7230 */ /* 0x000fe40000004100 */
[C---:B------:R-:W-:Y:S01]  /*7600*/  FMUL R25, R38.reuse, R29 ;  /* 0x0000001d26197220 */ /* 0x040fe20000400000 */
[--C-:B------:R-:W-:Y:S01]  /*7610*/  HADD2.F32 R45, -RZ, R73.reuse.H0_H0 ;  /* 0x20000049ff2d7230 */ /* 0x100fe20000004100 */
[----:B------:R-:W-:Y:S01]  /*7620*/  F2FP.F16.F32.PACK_AB R70, R13, R12 ;  /* 0x0000000c0d46723e */ /* 0x000fe200000000ff */
[C---:B------:R-:W-:Y:S01]  /*7630*/  FMUL R26, R38.reuse, R30 ;  /* 0x0000001e261a7220 */ /* 0x040fe20000400000 */
[----:B------:R-:W-:Y:S01]  /*7640*/  F2FP.F16.F32.PACK_AB R71, R19, R14 ;  /* 0x0000000e1347723e */ /* 0x000fe200000000ff */
[C---:B------:R-:W-:Y:S01]  /*7650*/  FFMA R27, R41.reuse, R40, R27 ;  /* 0x00000028291b7223 */ /* 0x040fe2000000001b */
[C---:B------:R-:W-:Y:S01]  /*7660*/  FFMA R24, R41.reuse, R43, R24 ;  /* 0x0000002b29187223 */ /* 0x040fe20000000018 */
[----:B------:R-:W-:Y:S02]  /*7670*/  HADD2.F32 R40, -RZ, R73.H1_H1 ;  /* 0x30000049ff287230 */ /* 0x000fe40000004100 */
[C---:B------:R-:W-:Y:S01]  /*7680*/  FFMA R25, R41.reuse, R42, R25 ;  /* 0x0000002a29197223 */ /* 0x040fe20000000019 */
[----:B------:R1:W-:Y:S01]  /*7690*/  STS.128 [R92+0x2010], R68 ;  /* 0x002010445c007388 */ /* 0x0003e20000000c00 */
[C---:B------:R-:W-:Y:S01]  /*76a0*/  FMUL R31, R38.reuse, R31 ;  /* 0x0000001f261f7220 */ /* 0x040fe20000400000 */
[--C-:B------:R-:W-:Y:S02]  /*76b0*/  HADD2.F32 R43, -RZ, R74.reuse.H0_H0 ;  /* 0x2000004aff2b7230 */ /* 0x100fe40000004100 */
[C---:B------:R-:W-:Y:S01]  /*76c0*/  FFMA R26, R41.reuse, R45, R26 ;  /* 0x0000002d291a7223 */ /* 0x040fe2000000001a */
        /* <DEDUP_REMOVED lines=30> */
[----:B------:R-:W-:Y:S02]  /*78b0*/  UIADD3 UR9, UPT, UPT, UR49, 0x20, URZ ;  /* 0x0000002031097890 */ /* 0x000fe4000fffe0ff */
[----:B------:R-:W-:Y:S01]  /*78c0*/  UIADD3 UR8, UPT, UPT, UR44, 0x2200, URZ ;  /* 0x000022002c087890 */ /* 0x000fe2000fffe0ff */
[----:B------:R-:W-:Y:S01]  /*78d0*/  UMOV UR10, UR50 ;  /* 0x00000032000a7c82 */ /* 0x000fe20008000000 */
[----:B------:R-:W-:Y:S01]  /*78e0*/  UMOV UR11, UR36 ;  /* 0x00000024000b7c82 */ /* 0x000fe20008000000 */
[----:B---3--:R-:W-:Y:S04]  /*78f0*/  UIADD3 UR4, UP0, UPT, UR6, 0x680, URZ ;  /* 0x0000068006047890 */ /* 0x008fe8000ff1e0ff */
[----:B------:R-:W-:Y:S09]  /*7900*/  UIADD3.X UR5, UPT, UPT, URZ, UR7, URZ, UP0, !UPT ;  /* 0x00000007ff057290 */ /* 0x000ff200087fe4ff */
[----:B------:R3:W-:Y:S01]  /*7910*/  UTMASTG.3D [UR8], [UR4] ;  /* 0x00000008040073b5 */ /* 0x0007e20008010000 */
[----:B------:R0:W-:Y:S01]  /*7920*/  UTMACMDFLUSH ;  /* 0x00000000000079b7 */ /* 0x0001e20000000000 */
[----:B---3--:R-:W-:Y:S04]  /*7930*/  DEPBAR.LE SB0, 0x1 ;  /* 0x000080400000791a */ /* 0x008fe80000000000 */
.L_x_114:
[----:B------:R-:W-:Y:S05]  /*7940*/  BSYNC.RECONVERGENT B0 ;  /* 0x0000000000007941 */ /* 0x000fea0003800200 */
.L_x_113:
[----:B------:R-:W-:Y:S01]  /*7950*/  BAR.SYNC.DEFER_BLOCKING 0x1, 0x80 ;  /* 0x0042000000007b1d */ /* 0x000fe20000010000 */
[----:B------:R-:W-:Y:S04]  /*7960*/  UIADD3 UR4, UPT, UPT, UR46, 0x1, URZ ;  /* 0x000000012e047890 */ /* 0x000fe8000fffe0ff */
[----:B------:R-:W-:Y:S04]  /*7970*/  UISETP.NE.AND UP0, UPT, UR4, 0x4, UPT ;  /* 0x000000040400788c */ /* 0x000fe8000bf05270 */
[----:B------:R-:W-:Y:S01]  /*7980*/  USEL UR45, UR4, URZ, UP0 ;  /* 0x000000ff042d7287 */ /* 0x000fe20008000000 */
[----:B------:R3:W-:Y:S01]  /*7990*/  @P6 SYNCS.ARRIVE.TRANS64.RED.A1T0 RZ, [R61+URZ], RZ ;  /* 0x000000ff3dff69a7 */ /* 0x0007e200081004ff */
[----:B------:R-:W-:Y:S01]  /*79a0*/  BSSY B1, `(.L_x_115) ;  /* 0x0000017000017945 */ /* 0x000fe20003800000 */
[----:B------:R-:W4:Y:S02]  /*79b0*/  @P6 SYNCS.PHASECHK.TRANS64.TRYWAIT P0, [R62+URZ+0x30], R63 ;  /* 0x0000303f3e0065a7 */ /* 0x000f2400080011ff */
[----:B----4-:R-:W-:Y:S01]  /*79c0*/  @P6 SEL R47, RZ, 0x1, !P0 ;  /* 0x00000001ff2f6807 */ /* 0x010fe20004000000 */
[----:B---3--:R-:W-:Y:S06]  /*79d0*/  @!P6 BRA `(.L_x_116) ;  /* 0x00000000004ce947 */ /* 0x008fec0003800000 */
        /* <DEDUP_REMOVED lines=9> */
[----:B------:R-:W-:Y:S04]  /*7a70*/  SHF.L.U32 R5, R90, 0x1f, RZ ;  /* 0x0000001f5a057819 */ /* 0x000fe800000006ff */
[----:B------:R-:W3:Y:S02]  /*7a80*/  SYNCS.PHASECHK.TRANS64.TRYWAIT P0, [R62+URZ+0x30], R5 ;  /* 0x000030053e0075a7 */ /* 0x000ee400080011ff */
[----:B---3--:R-:W-:Y:S05]  /*7a90*/  @!P0 BRA `(.L_x_119) ;  /* 0x00000024005c8947 */ /* 0x008fea0003800000 */
.L_x_118:
[----:B------:R-:W-:Y:S05]  /*7aa0*/  BSYNC B0 ;  /* 0x0000000000007941 */ /* 0x000fea0003800000 */
.L_x_117:
[----:B------:R-:W-:Y:S02]  /*7ab0*/  ISETP.NE.AND P0, PT, R60, RZ, PT ;  /* 0x000000ff3c00720c */ /* 0x000fe40003f05270 */
[----:B------:R-:W-:Y:S11]  /*7ac0*/  IADD3 R46, PT, PT, R46, 0x1, RZ ;  /* 0x000000012e2e7810 */ /* 0x000ff60007ffe0ff */
[----:B------:R4:W1:Y:S04]  /*7ad0*/  @P0 LDS.128 R48, [R4] ;  /* 0x0000000004300984 */ /* 0x0008680000000c00 */
[----:B------:R4:W1:Y:S04]  /*7ae0*/  @P0 LDS.128 R56, [R3+0x10] ;  /* 0x0000100003380984 */ /* 0x0008680000000c00 */
[----:B------:R4:W1:Y:S04]  /*7af0*/  @P0 LDS.128 R64, [R2+0x20] ;  /* 0x0000200002400984 */ /* 0x0008680000000c00 */
[----:B------:R4:W1:Y:S02]  /*7b00*/  @P0 LDS.128 R72, [R0+0x30] ;  /* 0x0000300000480984 */ /* 0x0008640000000c00 */
.L_x_116:
[----:B------:R-:W-:Y:S05]  /*7b10*/  BSYNC B1 ;  /* 0x0000000000017941 */ /* 0x000fea0003800000 */
.L_x_115:
[----:B----4-:R-:W-:Y:S05]  /*7b20*/  VIADD R0, R39, 0x40 ;  /* 0x0000004027007836 */ /* 0x010fea0000000000 */
        /* <DEDUP_REMOVED lines=9> */
[----:B------:R-:W4:Y:S01]  /*7bc0*/  LDCU.64 UR6, c[0x4][0x78] ;  /* 0x01000f00ff0677ac */ /* 0x000f220008000a00 */
[----:B------:R-:W1:Y:S01]  /*7bd0*/  LDC.64 R2, c[0x4][R3] ;  /* 0x0100000003027b82 */ /* 0x000e620000000a00 */
[----:B------:R-:W5:Y:S01]  /*7be0*/  LDCU.64 UR4, c[0x4][0x10] ;  /* 0x01000200ff0477ac */ /* 0x000f620008000a00 */
[----:B---3--:R-:W-:Y:S01]  /*7bf0*/  MOV R5, UR9 ;  /* 0x0000000900057c02 */ /* 0x008fe20008000f00 */
[----:B------:R-:W-:Y:S01]  /*7c00*/  IMAD.U32 R4, RZ, RZ, UR8 ;  /* 0x00000008ff047e24 */ /* 0x000fe2000f8e00ff */
[----:B----4-:R-:W-:Y:S01]  /*7c10*/  MOV R7, UR7 ;  /* 0x0000000700077c02 */ /* 0x010fe20008000f00 */
[----:B------:R-:W-:Y:S01]  /*7c20*/  IMAD.U32 R6, RZ, RZ, UR6 ;  /* 0x00000006ff067e24 */ /* 0x000fe2000f8e00ff */
[----:B-----5:R-:W-:Y:S01]  /*7c30*/  MOV R11, UR5 ;  /* 0x00000005000b7c02 */ /* 0x020fe20008000f00 */
[----:B------:R-:W-:Y:S02]  /*7c40*/  IMAD.U32 R10, RZ, RZ, UR4 ;  /* 0x00000004ff0a7e24 */ /* 0x000fe4000f8e00ff */
[----:B------:R-:W-:Y:S07]  /*7c50*/  LEPC R20, `(.L_x_120) ;  /* 0x000000001014794e */ /* 0x000fee0000000000 */
[----:B-12---:R-:W-:Y:S05]  /*7c60*/  CALL.ABS.NOINC R2 ;  /* 0x0000000002007343 */ /* 0x006fea0003c00000 */
.L_x_120:
        /* <DEDUP_REMOVED lines=12> */
[----:B---3--:R-:W-:Y:S02]  /*7d30*/  LEA R62, R46, UR44, 0x3 ;  /* 0x0000002c2e3e7c11 */ /* 0x008fe4000f8e18ff */
[----:B------:R-:W1:Y:S02]  /*7d40*/  LDTM.x32 R4, tmem[UR4+0x40] ;  /* 0x00004004000479ee */ /* 0x000e6400082c0000 */
        /* <DEDUP_REMOVED lines=133> */
.L_x_122:
[----:B------:R-:W-:Y:S05]  /*85a0*/  BSYNC.RECONVERGENT B0 ;  /* 0x0000000000007941 */ /* 0x000fea0003800200 */
.L_x_121:
        /* <DEDUP_REMOVED lines=21> */
.L_x_126:
[----:B------:R-:W-:Y:S05]  /*8700*/  BSYNC B0 ;  /* 0x0000000000007941 */ /* 0x000fea0003800000 */
.L_x_125:
[----:B------:R-:W-:Y:S11]  /*8710*/  ISETP.NE.AND P0, PT, R60, RZ, PT ;  /* 0x000000ff3c00720c */ /* 0x000ff60003f05270 */
[----:B------:R-:W-:Y:S02]  /*8720*/  @!UPT UIADD3 URZ, UPT, UPT, URZ, URZ, URZ ;  /* 0x000000fffffff290 */ /* 0x000fe4000fffe0ff */
[----:B------:R4:W1:Y:S04]  /*8730*/  @P0 LDS.128 R48, [R3] ;  /* 0x0000000003300984 */ /* 0x0008680000000c00 */
[----:B------:R4:W1:Y:S04]  /*8740*/  @P0 LDS.128 R56, [R2+0x10] ;  /* 0x0000100002380984 */ /* 0x0008680000000c00 */
[----:B------:R4:W1:Y:S04]  /*8750*/  @P0 LDS.128 R64, [R0+0x20] ;  /* 0x0000200000400984 */ /* 0x0008680000000c00 */
[----:B------:R4:W1:Y:S02]  /*8760*/  @P0 LDS.128 R72, [R46+0x30] ;  /* 0x000030002e480984 */ /* 0x0008640000000c00 */
.L_x_124:
[----:B------:R-:W-:Y:S05]  /*8770*/  BSYNC B1 ;  /* 0x0000000000017941 */ /* 0x000fea0003800000 */
.L_x_123:
        /* <DEDUP_REMOVED lines=21> */
.L_x_128:
[----:B------:R-:W-:Y:S01]  /*88d0*/  ISETP.NE.AND P0, PT, R95, RZ, PT ;  /* 0x000000ff5f00720c */ /* 0x000fe20003f05270 */
[----:B------:R-:W-:Y:S05]  /*88e0*/  WARPSYNC.ALL ;  /* 0x0000000000007948 */ /* 0x000fea0003800000 */
[----:B------:R-:W-:Y:S01]  /*88f0*/  R2UR UR4, R39 ;  /* 0x00000000270472ca */ /* 0x000fe200000e0000 */
[--C-:B-1----:R-:W-:Y:S01]  /*8900*/  HADD2.F32 R40, -RZ, R48.reuse.H0_H0 ;  /* 0x20000030ff287230 */ /* 0x102fe20000004100 */
[----:B------:R-:W-:Y:S01]  /*8910*/  R2UR UR5, R99 ;  /* 0x00000000630572ca */ /* 0x000fe200000e0000 */
[----:B------:R-:W-:Y:S01]  /*8920*/  HADD2.F32 R42, -RZ, R48.H1_H1 ;  /* 0x30000030ff2a7230 */ /* 0x000fe20000004100 */
[----:B------:R-:W-:Y:S01]  /*8930*/  BSSY.RECONVERGENT B0, `(.L_x_129) ;  /* 0x000008a000007945 */ /* 0x000fe20003800200 */
[--C-:B------:R-:W-:Y:S02]  /*8940*/  HADD2.F32 R43, -RZ, R49.reuse.H0_H0 ;  /* 0x20000031ff2b7230 */ /* 0x100fe40000004100 */
[----:B------:R-:W-:Y:S02]  /*8950*/  HADD2.F32 R44, -RZ, R49.H1_H1 ;  /* 0x30000031ff2c7230 */ /* 0x000fe40000004100 */
[--C-:B------:R-:W-:Y:S02]  /*8960*/  HADD2.F32 R45, -RZ, R50.reuse.H0_H0 ;  /* 0x20000032ff2d7230 */ /* 0x100fe40000004100 */
[----:B------:R-:W-:Y:S02]  /*8970*/  HADD2.F32 R46, -RZ, R50.H1_H1 ;  /* 0x30000032ff2e7230 */ /* 0x000fe40000004100 */
[----:B---3--:R-:W1:Y:S01]  /*8980*/  LDTM.x32 R4, tmem[UR4+0x60] ;  /* 0x00006004000479ee */ /* 0x008e6200082c0000 */
[----:B------:R-:W-:Y:S01]  /*8990*/  NOP ;  /* 0x0000000000007918 */ /* 0x000fe20000000000 */
[----:B------:R-:W-:Y:S01]  /*89a0*/  UIADD3 UR4, UPT, UPT, UR5, 0xc0, URZ ;  /* 0x000000c005047890 */ /* 0x000fe2000fffe0ff */
[--C-:B------:R-:W-:Y:S02]  /*89b0*/  HADD2.F32 R47, -RZ, R51.reuse.H0_H0 ;  /* 0x20000033ff2f7230 */ /* 0x100fe40000004100 */
[----:B------:R-:W-:Y:S01]  /*89c0*/  HADD2.F32 R49, -RZ, R51.H1_H1 ;  /* 0x30000033ff317230 */ /* 0x000fe20000004100 */
[----:B------:R-:W-:Y:S01]  /*89d0*/  UPRMT UR4, UR47, 0x654, UR4 ;  /* 0x000006542f047896 */ /* 0x000fe20008000004 */
[--C-:B------:R-:W-:Y:S02]  /*89e0*/  HADD2.F32 R48, -RZ, R56.reuse.H0_H0 ;  /* 0x20000038ff307230 */ /* 0x100fe40000004100 */
[----:B------:R-:W-:Y:S02]  /*89f0*/  HADD2.F32 R51, -RZ, R56.H1_H1 ;  /* 0x30000038ff337230 */ /* 0x000fe40000004100 */
[--C-:B------:R-:W-:Y:S02]  /*8a00*/  HADD2.F32 R50, -RZ, R57.reuse.H0_H0 ;  /* 0x20000039ff327230 */ /* 0x100fe40000004100 */
[----:B------:R-:W-:Y:S02]  /*8a10*/  HADD2.F32 R52, -RZ, R57.H1_H1 ;  /* 0x30000039ff347230 */ /* 0x000fe40000004100 */
[----:B-1----:R-:W-:Y:S01]  /*8a20*/  SYNCS.ARRIVE.TRANS64.RED.A1T0 RZ, [UR4], RZ ;  /* 0x000000ffffff79a7 */ /* 0x002fe20008100404 */
[--C-:B------:R-:W-:Y:S02]  /*8a30*/  HADD2.F32 R53, -RZ, R58.reuse.H0_H0 ;  /* 0x2000003aff357230 */ /* 0x100fe40000004100 */
[----:B------:R-:W-:Y:S02]  /*8a40*/  HADD2.F32 R54, -RZ, R58.H1_H1 ;  /* 0x3000003aff367230 */ /* 0x000fe40000004100 */
[--C-:B------:R-:W-:Y:S02]  /*8a50*/  HADD2.F32 R55, -RZ, R59.reuse.H0_H0 ;  /* 0x2000003bff377230 */ /* 0x100fe40000004100 */
[----:B------:R-:W-:Y:S02]  /*8a60*/  HADD2.F32 R56, -RZ, R59.H1_H1 ;  /* 0x3000003bff387230 */ /* 0x000fe40000004100 */
[C---:B------:R-:W-:Y:S01]  /*8a70*/  FMUL R4, R38.reuse, R4 ;  /* 0x0000000426047220 */ /* 0x040fe20000400000 */
[C---:B------:R-:W-:Y:S01]  /*8a80*/  FMUL R5, R38.reuse, R5 ;  /* 0x0000000526057220 */ /* 0x040fe20000400000 */
[C---:B------:R-:W-:Y:S01]  /*8a90*/  FMUL R6, R38.reuse, R6 ;  /* 0x0000000626067220 */ /* 0x040fe20000400000 */
[C---:B------:R-:W-:Y:S01]  /*8aa0*/  FMUL R7, R38.reuse, R7 ;  /* 0x0000000726077220 */ /* 0x040fe20000400000 */
[C---:B------:R-:W-:Y:S01]  /*8ab0*/  FFMA R4, R41.reuse, R40, R4 ;  /* 0x0000002829047223 */ /* 0x040fe20000000004 */
[C---:B------:R-:W-:Y:S01]  /*8ac0*/  FFMA R5, R41.reuse, R42, R5 ;  /* 0x0000002a29057223 */ /* 0x040fe20000000005 */
[C---:B------:R-:W-:Y:S01]  /*8ad0*/  FFMA R6, R41.reuse, R43, R6 ;  /* 0x0000002b29067223 */ /* 0x040fe20000000006 */
[----:B------:R-:W-:Y:S01]  /*8ae0*/  FFMA R7, R41, R44, R7 ;  /* 0x0000002c29077223 */ /* 0x000fe20000000007 */
[C---:B------:R-:W-:Y:S01]  /*8af0*/  FMUL R8, R38.reuse, R8 ;  /* 0x0000000826087220 */ /* 0x040fe20000400000 */
[C---:B------:R-:W-:Y:S01]  /*8b00*/  FMUL R9, R38.reuse, R9 ;  /* 0x0000000926097220 */ /* 0x040fe20000400000 */
[----:B------:R-:W-:Y:S01]  /*8b10*/  F2FP.F16.F32.PACK_AB R100, R5, R4 ;  /* 0x000000040564723e */ /* 0x000fe200000000ff */
[C---:B------:R-:W-:Y:S01]  /*8b20*/  FMUL R0, R38.reuse, R10 ;  /* 0x0000000a26007220 */ /* 0x040fe20000400000 */
[----:B------:R-:W-:Y:S01]  /*8b30*/  F2FP.F16.F32.PACK_AB R101, R7, R6 ;  /* 0x000000060765723e */ /* 0x000fe200000000ff */
[C---:B------:R-:W-:Y:S01]  /*8b40*/  FFMA R8, R41.reuse, R45, R8 ;  /* 0x0000002d29087223 */ /* 0x040fe20000000008 */
[C---:B------:R-:W-:Y:S01]  /*8b50*/  FFMA R9, R41.reuse, R46, R9 ;  /* 0x0000002e29097223 */ /* 0x040fe20000000009 */
[----:B------:R-:W-:Y:S01]  /*8b60*/  FFMA R0, R41, R47, R0 ;  /* 0x0000002f29007223 */ /* 0x000fe20000000000 */
[C---:B------:R-:W-:Y:S01]  /*8b70*/  FMUL R2, R38.reuse, R11 ;  /* 0x0000000b26027220 */ /* 0x040fe20000400000 */
[C---:B------:R-:W-:Y:S01]  /*8b80*/  FMUL R3, R38.reuse, R12 ;  /* 0x0000000c26037220 */ /* 0x040fe20000400000 */
[C---:B------:R-:W-:Y:S01]  /*8b90*/  FMUL R10, R38.reuse, R13 ;  /* 0x0000000d260a7220 */ /* 0x040fe20000400000 */
[----:B------:R-:W-:Y:S01]  /*8ba0*/  F2FP.F16.F32.PACK_AB R102, R9, R8 ;  /* 0x000000080966723e */ /* 0x000fe200000000ff */
[C---:B------:R-:W-:Y:S01]  /*8bb0*/  FFMA R2, R41.reuse, R49, R2 ;  /* 0x0000003129027223 */ /* 0x040fe20000000002 */
[C---:B------:R-:W-:Y:S01]  /*8bc0*/  FFMA R3, R41.reuse, R48, R3 ;  /* 0x0000003029037223 */ /* 0x040fe20000000003 */
[C---:B------:R-:W-:Y:S01]  /*8bd0*/  FFMA R10, R41.reuse, R51, R10 ;  /* 0x00000033290a7223 */ /* 0x040fe2000000000a */
[C---:B------:R-:W-:Y:S01]  /*8be0*/  FMUL R11, R38.reuse, R14 ;  /* 0x0000000e260b7220 */ /* 0x040fe20000400000 */
[C---:B------:R-:W-:Y:S01]  /*8bf0*/  FMUL R15, R38.reuse, R15 ;  /* 0x0000000f260f7220 */ /* 0x040fe20000400000 */
[C---:B------:R-:W-:Y:S01]  /*8c00*/  FMUL R12, R38.reuse, R16 ;  /* 0x00000010260c7220 */ /* 0x040fe20000400000 */
[C---:B------:R-:W-:Y:S01]  /*8c10*/  FMUL R13, R38.reuse, R17 ;  /* 0x00000011260d7220 */ /* 0x040fe20000400000 */
[C---:B------:R-:W-:Y:S01]  /*8c20*/  FFMA R11, R41.reuse, R50, R11 ;  /* 0x00000032290b7223 */ /* 0x040fe2000000000b */
[C---:B------:R-:W-:Y:S01]  /*8c30*/  FMUL R14, R38.reuse, R18 ;  /* 0x00000012260e7220 */ /* 0x040fe20000400000 */
[C---:B------:R-:W-:Y:S01]  /*8c40*/  FFMA R15, R41.reuse, R52, R15 ;  /* 0x00000034290f7223 */ /* 0x040fe2000000000f */
[--C-:B------:R-:W-:Y:S02]  /*8c50*/  HADD2.F32 R57, -RZ, R64.reuse.H0_H0 ;  /* 0x20000040ff397230 */ /* 0x100fe40000004100 */
[----:B------:R-:W-:Y:S01]  /*8c60*/  FMUL R19, R38, R19 ;  /* 0x0000001326137220 */ /* 0x000fe20000400000 */
[----:B------:R-:W-:Y:S01]  /*8c70*/  F2FP.F16.F32.PACK_AB R103, R2, R0 ;  /* 0x000000000267723e */ /* 0x000fe200000000ff */
[C---:B------:R-:W-:Y:S01]  /*8c80*/  FFMA R12, R41.reuse, R53, R12 ;  /* 0x00000035290c7223 */ /* 0x040fe2000000000c */
[----:B------:R-:W-:Y:S02]  /*8c90*/  HADD2.F32 R58, -RZ, R64.H1_H1 ;  /* 0x30000040ff3a7230 */ /* 0x000fe40000004100 */
[C---:B------:R-:W-:Y:S01]  /*8ca0*/  FMUL R16, R38.reuse, R20 ;  /* 0x0000001426107220 */ /* 0x040fe20000400000 */
[C---:B------:R-:W-:Y:S01]  /*8cb0*/  FFMA R13, R41.reuse, R54, R13 ;  /* 0x00000036290d7223 */ /* 0x040fe2000000000d */
[----:B------:R1:W-:Y:S01]  /*8cc0*/  STS.128 [R93+0x6000], R100 ;  /* 0x006000645d007388 */ /* 0x0003e20000000c00 */
[--C-:B------:R-:W-:Y:S02]  /*8cd0*/  HADD2.F32 R59, -RZ, R65.reuse.H0_H0 ;  /* 0x20000041ff3b7230 */ /* 0x100fe40000004100 */
[C---:B------:R-:W-:Y:S01]  /*8ce0*/  FMUL R17, R38.reuse, R21 ;  /* 0x0000001526117220 */ /* 0x040fe20000400000 */
[C---:B------:R-:W-:Y:S01]  /*8cf0*/  FFMA R14, R41.reuse, R55, R14 ;  /* 0x00000037290e7223 */ /* 0x040fe2000000000e */
[----:B------:R-:W-:Y:S02]  /*8d00*/  HADD2.F32 R60, -RZ, R65.H1_H1 ;  /* 0x30000041ff3c7230 */ /* 0x000fe40000004100 */
[C---:B------:R-:W-:Y:S01]  /*8d10*/  FMUL R18, R38.reuse, R22 ;  /* 0x0000001626127220 */ /* 0x040fe20000400000 */
[C---:B------:R-:W-:Y:S01]  /*8d20*/  FFMA R19, R41.reuse, R56, R19 ;  /* 0x0000003829137223 */ /* 0x040fe20000000013 */
        /* <DEDUP_REMOVED lines=13> */
[----:B------:R-:W-:Y:S01]  /*8e00*/  FMUL R27, R38, R27 ;  /* 0x0000001b261b7220 */ /* 0x000fe20000400000 */
[----:B------:R-:W-:Y:S01]  /*8e10*/  F2FP.F16.F32.PACK_AB R104, R10, R3 ;  /* 0x000000030a68723e */ /* 0x000fe200000000ff */
[----:B------:R-:W-:Y:S01]  /*8e20*/  FFMA R20, R41, R61, R20 ;  /* 0x0000003d29147223 */ /* 0x000fe20000000014 */
[----:B------:R-:W-:Y:S01]  /*8e30*/  F2FP.F16.F32.PACK_AB R105, R15, R11 ;  /* 0x0000000b0f69723e */ /* 0x000fe200000000ff */
[----:B------:R-:W-:Y:S01]  /*8e40*/  HADD2.F32 R66, -RZ, R72.H1_H1 ;  /* 0x30000048ff427230 */ /* 0x000fe20000004100 */
[----:B------:R-:W-:Y:S01]  /*8e50*/  F2FP.F16.F32.PACK_AB R106, R13, R12 ;  /* 0x0000000c0d6a723e */ /* 0x000fe200000000ff */
[C---:B------:R-:W-:Y:S01]  /*8e60*/  FMUL R24, R38.reuse, R28 ;  /* 0x0000001c26187220 */ /* 0x040fe20000400000 */
[----:B------:R-:W-:Y:S01]  /*8e70*/  F2FP.F16.F32.PACK_AB R107, R19, R14 ;  /* 0x0000000e136b723e */ /* 0x000fe200000000ff */
[C---:B------:R-:W-:Y:S01]  /*8e80*/  FFMA R21, R41.reuse, R62, R21 ;  /* 0x0000003e29157223 */ /* 0x040fe20000000015 */
[--C-:B------:R-:W-:Y:S02]  /*8e90*/  HADD2.F32 R67, -RZ, R73.reuse.H0_H0 ;  /* 0x20000049ff437230 */ /* 0x100fe40000004100 */
[C---:B------:R-:W-:Y:S01]  /*8ea0*/  FMUL R25, R38.reuse, R29 ;  /* 0x0000001d26197220 */ /* 0x040fe20000400000 */
[C---:B------:R-:W-:Y:S01]  /*8eb0*/  FFMA R22, R41.reuse, R63, R22 ;  /* 0x0000003f29167223 */ /* 0x040fe20000000016 */
[----:B------:R1:W-:Y:S01]  /*8ec0*/  STS.128 [R92+0x6010], R104 ;  /* 0x006010685c007388 */ /* 0x0003e20000000c00 */
        /* <DEDUP_REMOVED lines=48> */
.L_x_130:
[----:B------:R-:W-:Y:S05]  /*91d0*/  BSYNC.RECONVERGENT B0 ;  /* 0x0000000000007941 */ /* 0x000fea0003800200 */
.L_x_129:
[----:B------:R-:W-:Y:S01]  /*91e0*/  BAR.SYNC.DEFER_BLOCKING 0x1, 0x80 ;  /* 0x0042000000007b1d */ /* 0x000fe20000010000 */
[----:B------:R-:W-:Y:S01]  /*91f0*/  UISETP.NE.AND UP0, UPT, UR52, -0x4, UPT ;  /* 0xfffffffc3400788c */ /* 0x000fe2000bf05270 */
[----:B------:R-:W-:Y:S08]  /*9200*/  IADD3 R0, PT, PT, R36, 0x1, RZ ;  /* 0x0000000124007810 */ /* 0x000ff00007ffe0ff */
[----:B------:R-:W-:Y:S05]  /*9210*/  BRA.U !UP0, `(.L_x_131) ;  /* 0x0000000108287547 */ /* 0x000fea000b800000 */
[----:B------:R-:W-:Y:S01]  /*9220*/  ISETP.NE.AND P0, PT, R98, RZ, PT ;  /* 0x000000ff6200720c */ /* 0x000fe20003f05270 */
[----:B------:R-:W-:Y:S01]  /*9230*/  IMAD.U32 R3, RZ, RZ, UR46 ;  /* 0x0000002eff037e24 */ /* 0x000fe2000f8e00ff */
[----:B------:R-:W-:Y:S01]  /*9240*/  UIADD3 UR4, UPT, UPT, UR46, 0x1, URZ ;  /* 0x000000012e047890 */ /* 0x000fe2000fffe0ff */
[----:B------:R-:W-:Y:S03]  /*9250*/  IMAD.U32 R2, RZ, RZ, UR47 ;  /* 0x0000002fff027e24 */ /* 0x000fe6000f8e00ff */
[----:B------:R-:W-:Y:S04]  /*9260*/  UISETP.NE.AND UP0, UPT, UR4, 0x4, UPT ;  /* 0x000000040400788c */ /* 0x000fe8000bf05270 */
[----:B------:R-:W-:Y:S03]  /*9270*/  USEL UR46, UR4, URZ, UP0 ;  /* 0x000000ff042e7287 */ /* 0x000fe60008000000 */
[----:B------:R-:W-:Y:S05]  /*9280*/  @P0 LEA R3, R3, UR44, 0x3 ;  /* 0x0000002c03030c11 */ /* 0x000fea000f8e18ff */
[----:B------:R-:W-:Y:S05]  /*9290*/  @P0 VIADD R3, R3, 0x50 ;  /* 0x0000005003030836 */ /* 0x000fea0000000000 */
[----:B------:R-:W-:Y:S04]  /*92a0*/  @P0 PRMT R2, R2, 0x654, R3 ;  /* 0x0000065402020816 */ /* 0x000fe80000000003 */
[----:B------:R3:W-:Y:S03]  /*92b0*/  @P0 SYNCS.ARRIVE.TRANS64.RED.A1T0 RZ, [R2+URZ], RZ ;  /* 0x000000ff02ff09a7 */ /* 0x0007e600081004ff */
.L_x_131:
[----:B------:R-:W-:Y:S01]  /*92c0*/  R2UR UR4, R82 ;  /* 0x00000000520472ca */ /* 0x000fe200000e0000 */
[----:B------:R-:W-:Y:S01]  /*92d0*/  UISETP.NE.AND UP0, UPT, UR62, URZ, UPT ;  /* 0x000000ff3e00728c */ /* 0x000fe2000bf05270 */
[----:B------:R-:W-:Y:S01]  /*92e0*/  ISETP.NE.AND P0, PT, R86, 0x2, PT ;  /* 0x000000025600780c */ /* 0x000fe20003f05270 */
[----:B------:R-:W-:Y:S01]  /*92f0*/  UIADD3 UR20, UPT, UPT, UR37, UR63, URZ ;  /* 0x0000003f25147290 */ /* 0x000fe2000fffe0ff */
[----:B------:R-:W-:Y:S01]  /*9300*/  ISETP.NE.AND P1, PT, R0, 0x4, PT ;  /* 0x000000040000780c */ /* 0x000fe20003f25270 */
[----:B------:R-:W-:Y:S01]  /*9310*/  UIADD3 UR52, UPT, UPT, UR52, 0x4, URZ ;  /* 0x0000000434347890 */ /* 0x000fe2000fffe0ff */
[----:B------:R-:W-:Y:S01]  /*9320*/  SEL R3, RZ, 0x1, P0 ;  /* 0x00000001ff037807 */ /* 0x000fe20000000000 */
[----:B------:R-:W-:Y:S01]  /*9330*/  UMOV UR36, UR61 ;  /* 0x0000003d00247c82 */ /* 0x000fe20008000000 */
[----:B---3--:R-:W-:Y:S02]  /*9340*/  SEL R2, RZ, 0x1, P1 ;  /* 0x00000001ff027807 */ /* 0x008fe40000800000 */
[----:B------:R-:W-:Y:S02]  /*9350*/  LOP3.LUT R88, R88, R3, RZ, 0x3c, !PT ;  /* 0x0000000358587212 */ /* 0x000fe400078e3cff */
[----:B------:R-:W-:Y:S01]  /*9360*/  LOP3.LUT R89, R89, R2, RZ, 0x3c, !PT ;  /* 0x0000000259597212 */ /* 0x000fe200078e3cff */
[----:B------:R-:W-:Y:S01]  /*9370*/  UIADD3 UR16, UPT, UPT, UR38, UR4, URZ ;  /* 0x0000000426107290 */ /* 0x000fe2000fffe0ff */
[----:B------:R-:W-:Y:S02]  /*9380*/  SEL R86, R86, RZ, P0 ;  /* 0x000000ff56567207 */ /* 0x000fe40000000000 */
[----:B------:R-:W-:Y:S01]  /*9390*/  SEL R36, R0, RZ, P1 ;  /* 0x000000ff00247207 */ /* 0x000fe20000800000 */
[----:B------:R-:W-:Y:S08]  /*93a0*/  BRA.U UP0, `(.L_x_132) ;  /* 0xffffffbd00dc7547 */ /* 0x000ff0000b83ffff */
[----:B------:R-:W-:-:S13]  /*93b0*/  R2UR UR4, R83 ;  /* 0x00000000530472ca */ /* 0x000fda00000e0000 */
[----:B------:R-:W-:-:S09]  /*93c0*/  UISETP.NE.AND UP0, UPT, UR4, URZ, UPT ;  /* 0x000000ff0400728c */ /* 0x000fd2000bf05270 */
[----:B------:R-:W-:Y:S05]  /*93d0*/  BRA.U !UP0, `(.L_x_133) ;  /* 0x0000000108487547 */ /* 0x000fea000b800000 */
[----:B------:R-:W3:Y:S02]  /*93e0*/  LDCU.64 UR4, c[0x0][0x890] ;  /* 0x00011200ff0477ac */ /* 0x000ee40008000a00 */
[----:B---3--:R-:W-:-:S04]  /*93f0*/  UISETP.NE.U32.AND UP0, UPT, UR4, URZ, UPT ;  /* 0x000000ff0400728c */ /* 0x008fc8000bf05070 */
[----:B------:R-:W-:-:S09]  /*9400*/  UISETP.NE.AND.EX UP0, UPT, UR5, URZ, UPT, UP0 ;  /* 0x000000ff0500728c */ /* 0x000fd2000bf05300 */
[----:B------:R-:W-:Y:S05]  /*9410*/  BRA.U UP0, `(.L_x_134) ;  /* 0x00000001000c7547 */ /* 0x000fea000b800000 */
[----:B------:R-:W-:-:S13]  /*9420*/  FSETP.NEU.AND P0, PT, R41, RZ, PT ;  /* 0x000000ff2900720b */ /* 0x000fda0003f0d000 */
[----:B------:R-:W-:Y:S05]  /*9430*/  @!P0 EXIT ;  /* 0x000000000000894d */ /* 0x000fea0003800000 */
[----:B------:R-:W-:Y:S05]  /*9440*/  BRA `(.L_x_133) ;  /* 0x00000000002c7947 */ /* 0x000fea0003800000 */
.L_x_134:
[----:B------:R-:W-:Y:S01]  /*9450*/  ISETP.NE.AND P0, PT, R85, RZ, PT ;  /* 0x000000ff5500720c */ /* 0x000fe20003f05270 */
[----:B------:R-:W-:-:S12]  /*9460*/  BSSY.RECONVERGENT B0, `(.L_x_133) ;  /* 0x0000009000007945 */ /* 0x000fd80003800200 */
[----:B------:R-:W-:Y:S05]  /*9470*/  @P0 BRA `(.L_x_135) ;  /* 0x0000000000140947 */ /* 0x000fea0003800000 */
[----:B------:R-:W3:Y:S02]  /*9480*/  LDCU.64 UR4, c[0x0][0x888] ;  /* 0x00011100ff0477ac */ /* 0x000ee40008000a00 */
[----:B---3--:R-:W-:-:S04]  /*9490*/  ISETP.NE.U32.AND P0, PT, RZ, UR4, PT ;  /* 0x00000004ff007c0c */ /* 0x008fc8000bf05070 */
[----:B------:R-:W-:-:S13]  /*94a0*/  ISETP.NE.AND.EX P0, PT, RZ, UR5, PT, P0 ;  /* 0x00000005ff007c0c */ /* 0x000fda000bf05300 */
[----:B------:R-:W-:Y:S05]  /*94b0*/  @!P0 EXIT ;  /* 0x000000000000894d */ /* 0x000fea0003800000 */
[----:B------:R-:W-:Y:S05]  /*94c0*/  BRA `(.L_x_136) ;  /* 0x0000000000087947 */ /* 0x000fea0003800000 */
.L_x_135:
[----:B------:R-:W-:-:S13]  /*94d0*/  FSETP.NEU.AND P0, PT, R41, RZ, PT ;  /* 0x000000ff2900720b */ /* 0x000fda0003f0d000 */
[----:B------:R-:W-:Y:S05]  /*94e0*/  @!P0 EXIT ;  /* 0x000000000000894d */ /* 0x000fea0003800000 */
.L_x_136:
[----:B------:R-:W-:Y:S05]  /*94f0*/  BSYNC.RECONVERGENT B0 ;  /* 0x0000000000007941 */ /* 0x000fea0003800200 */
.L_x_133:
[----:B------:R-:W-:Y:S01]  /*9500*/  ULEA UR4, UR46, UR44, 0x3 ;  /* 0x0000002c2e047291 */ /* 0x000fe2000f8e18ff */
[----:B------:R-:W-:-:S04]  /*9510*/  DEPBAR.LE SB0, 0x0 ;  /* 0x000080000000791a */ /* 0x000fc80000000000 */
[----:B------:R-:W-:-:S04]  /*9520*/  UIADD3 UR4, UPT, UPT, UR4, 0x50, URZ ;  /* 0x0000005004047890 */ /* 0x000fc8000fffe0ff */
[----:B------:R-:W-:-:S09]  /*9530*/  UPRMT UR4, UR47, 0x654, UR4 ;  /* 0x000006542f047896 */ /* 0x000fd20008000004 */
[----:B------:R-:W-:Y:S01]  /*9540*/  SYNCS.ARRIVE.TRANS64.RED.A1T0 RZ, [UR4], RZ ;  /* 0x000000ffffff79a7 */ /* 0x000fe20008100404 */
[----:B------:R-:W-:Y:S05]  /*9550*/  EXIT ;  /* 0x000000000000794d */ /* 0x000fea0003800000 */
.L_x_24:
[----:B--2---:R2:W3:Y:S02]  /*9560*/  SYNCS.PHASECHK.TRANS64.TRYWAIT P0, [R3+URZ+0xf0], R2 ;  /* 0x0000f002030075a7 */ /* 0x0044e400080011ff */
[----:B---3--:R-:W-:Y:S05]  /*9570*/  @!P0 NANOSLEEP.SYNCS 0x989680 ;  /* 0x009896800000895d */ /* 0x008fea0003900000 */
[----:B------:R-:W3:Y:S02]  /*9580*/  @!P0 SYNCS.PHASECHK.TRANS64 P0, [R3+URZ+0xf0], R2 ;  /* 0x0000f002030085a7 */ /* 0x000ee400080010ff */
[----:B---3--:R-:W-:Y:S05]  /*9590*/  @!P0 BRA `(.L_x_24) ;  /* 0xfffffffc00f08947 */ /* 0x008fea000383ffff */
[----:B------:R-:W-:Y:S05]  /*95a0*/  BRA `(.L_x_137) ;  /* 0xffffff84000c7947 */ /* 0x000fea000383ffff */
.L_x_27:
[----:B-1----:R-:W-:-:S07]  /*95b0*/  MOV R0, UR33 ;  /* 0x0000002100007c02 */ /* 0x002fce0008000f00 */
.L_x_138:
[----:B-1----:R1:W2:Y:S02]  /*95c0*/  SYNCS.PHASECHK.TRANS64.TRYWAIT P0, [R0+URZ+0x18], R3 ;  /* 0x00001803000075a7 */ /* 0x0022a400080011ff */
[----:B--2---:R-:W-:Y:S05]  /*95d0*/  @!P0 NANOSLEEP.SYNCS 0x989680 ;  /* 0x009896800000895d */ /* 0x004fea0003900000 */
[----:B------:R-:W2:Y:S02]  /*95e0*/  @!P0 SYNCS.PHASECHK.TRANS64 P0, [R0+URZ+0x18], R3 ;  /* 0x00001803000085a7 */ /* 0x000ea400080010ff */
[----:B--2---:R-:W-:Y:S05]  /*95f0*/  @!P0 BRA `(.L_x_138) ;  /* 0xfffffffc00f08947 */ /* 0x004fea000383ffff */
[----:B------:R-:W-:Y:S05]  /*9600*/  BRA `(.L_x_26) ;  /* 0xffffff8400587947 */ /* 0x000fea000383ffff */
.L_x_34:
[----:B-1----:R-:W-:-:S07]  /*9610*/  MOV R0, UR25 ;  /* 0x0000001900007c02 */ /* 0x002fce0008000f00 */
.L_x_139:
[----:B-1----:R1:W2:Y:S02]  /*9620*/  SYNCS.PHASECHK.TRANS64.TRYWAIT P0, [R0+URZ+0x18], R3 ;  /* 0x00001803000075a7 */ /* 0x0022a400080011ff */
[----:B--2---:R-:W-:Y:S05]  /*9630*/  @!P0 NANOSLEEP.SYNCS 0x989680 ;  /* 0x009896800000895d */ /* 0x004fea0003900000 */
[----:B------:R-:W2:Y:S02]  /*9640*/  @!P0 SYNCS.PHASECHK.TRANS64 P0, [R0+URZ+0x18], R3 ;  /* 0x00001803000085a7 */ /* 0x000ea400080010ff */
[----:B--2---:R-:W-:Y:S05]  /*9650*/  @!P0 BRA `(.L_x_139) ;  /* 0xfffffffc00f08947 */ /* 0x004fea000383ffff */
[----:B------:R-:W-:Y:S05]  /*9660*/  BRA `(.L_x_33) ;  /* 0xffffff8800307947 */ /* 0x000fea000383ffff */
.L_x_39:
[----:B-1----:R1:W2:Y:S02]  /*9670*/  SYNCS.PHASECHK.TRANS64.TRYWAIT P0, [R3+URZ+0x80], R0 ;  /* 0x00008000030075a7 */ /* 0x0022a400080011ff */
[----:B--2---:R-:W-:Y:S05]  /*9680*/  @!P0 NANOSLEEP.SYNCS 0x989680 ;  /* 0x009896800000895d */ /* 0x004fea0003900000 */
[----:B------:R-:W2:Y:S02]  /*9690*/  @!P0 SYNCS.PHASECHK.TRANS64 P0, [R3+URZ+0x80], R0 ;  /* 0x00008000030085a7 */ /* 0x000ea400080010ff */
[----:B--2---:R-:W-:Y:S05]  /*96a0*/  @!P0 BRA `(.L_x_39) ;  /* 0xfffffffc00f08947 */ /* 0x004fea000383ffff */
[----:B------:R-:W-:Y:S05]  /*96b0*/  BRA `(.L_x_140) ;  /* 0xffffff8800ec7947 */ /* 0x000fea000383ffff */
.L_x_43:
[----:B-1----:R-:W-:-:S07]  /*96c0*/  MOV R0, UR4 ;  /* 0x0000000400007c02 */ /* 0x002fce0008000f00 */
.L_x_141:
[----:B-1----:R1:W2:Y:S02]  /*96d0*/  SYNCS.PHASECHK.TRANS64.TRYWAIT P0, [R0+URZ], R3 ;  /* 0x00000003000075a7 */ /* 0x0022a400080011ff */
[----:B--2---:R-:W-:Y:S05]  /*96e0*/  @!P0 NANOSLEEP.SYNCS 0x989680 ;  /* 0x009896800000895d */ /* 0x004fea0003900000 */
[----:B------:R-:W2:Y:S02]  /*96f0*/  @!P0 SYNCS.PHASECHK.TRANS64 P0, [R0+URZ], R3 ;  /* 0x00000003000085a7 */ /* 0x000ea400080010ff */
[----:B--2---:R-:W-:Y:S05]  /*9700*/  @!P0 BRA `(.L_x_141) ;  /* 0xfffffffc00f08947 */ /* 0x004fea000383ffff */
[----:B------:R-:W-:Y:S05]  /*9710*/  BRA `(.L_x_142) ;  /* 0xffffff9000947947 */ /* 0x000fea000383ffff */
.L_x_44:
[----:B------:R-:W-:-:S07]  /*9720*/  MOV R0, UR5 ;  /* 0x0000000500007c02 */ /* 0x000fce0008000f00 */
.L_x_143:
[----:B-1----:R1:W2:Y:S02]  /*9730*/  SYNCS.PHASECHK.TRANS64.TRYWAIT P0, [R0+URZ], R3 ;  /* 0x00000003000075a7 */ /* 0x0022a400080011ff */
[----:B--2---:R-:W-:Y:S05]  /*9740*/  @!P0 NANOSLEEP.SYNCS 0x989680 ;  /* 0x009896800000895d */ /* 0x004fea0003900000 */
[----:B------:R-:W2:Y:S02]  /*9750*/  @!P0 SYNCS.PHASECHK.TRANS64 P0, [R0+URZ], R3 ;  /* 0x00000003000085a7 */ /* 0x000ea400080010ff */
[----:B--2---:R-:W-:Y:S05]  /*9760*/  @!P0 BRA `(.L_x_143) ;  /* 0xfffffffc00f08947 */ /* 0x004fea000383ffff */
[----:B------:R-:W-:Y:S05]  /*9770*/  BRA `(.L_x_144) ;  /* 0xffffff9000a07947 */ /* 0x000fea000383ffff */
.L_x_47:
[----:B-1----:R1:W2:Y:S02]  /*9780*/  SYNCS.PHASECHK.TRANS64.TRYWAIT P0, [R2+URZ+0xe0], R5 ;  /* 0x0000e005020075a7 */ /* 0x0022a400080011ff */
[----:B--2---:R-:W-:Y:S05]  /*9790*/  @!P0 NANOSLEEP.SYNCS 0x989680 ;  /* 0x009896800000895d */ /* 0x004fea0003900000 */
[----:B------:R-:W2:Y:S02]  /*97a0*/  @!P0 SYNCS.PHASECHK.TRANS64 P0, [R2+URZ+0xe0], R5 ;  /* 0x0000e005020085a7 */ /* 0x000ea400080010ff */
[----:B--2---:R-:W-:Y:S05]  /*97b0*/  @!P0 BRA `(.L_x_47) ;  /* 0xfffffffc00f08947 */ /* 0x004fea000383ffff */
[----:B------:R-:W-:Y:S05]  /*97c0*/  BRA `(.L_x_145) ;  /* 0xffffff9000fc7947 */ /* 0x000fea000383ffff */
.L_x_48:
[----:B------:R-:W-:-:S07]  /*97d0*/  MOV R2, UR4 ;  /* 0x0000000400027c02 */ /* 0x000fce0008000f00 */
.L_x_146:
[----:B-1----:R1:W2:Y:S02]  /*97e0*/  SYNCS.PHASECHK.TRANS64.TRYWAIT P0, [R2+URZ+0x90], R5 ;  /* 0x00009005020075a7 */ /* 0x0022a400080011ff */
[----:B--2---:R-:W-:Y:S05]  /*97f0*/  @!P0 NANOSLEEP.SYNCS 0x989680 ;  /* 0x009896800000895d */ /* 0x004fea0003900000 */
[----:B------:R-:W2:Y:S02]  /*9800*/  @!P0 SYNCS.PHASECHK.TRANS64 P0, [R2+URZ+0x90], R5 ;  /* 0x00009005020085a7 */ /* 0x000ea400080010ff */
[----:B--2---:R-:W-:Y:S05]  /*9810*/  @!P0 BRA `(.L_x_146) ;  /* 0xfffffffc00f08947 */ /* 0x004fea000383ffff */
[----:B------:R-:W-:Y:S05]  /*9820*/  BRA `(.L_x_147) ;  /* 0xffffff94000c7947 */ /* 0x000fea000383ffff */
.L_x_49:
[----:B-1----:R1:W2:Y:S02]  /*9830*/  SYNCS.PHASECHK.TRANS64.TRYWAIT P1, [R2+URZ+0x80], R5 ;  /* 0x00008005020075a7 */ /* 0x0022a400080211ff */
[----:B--2---:R-:W-:Y:S05]  /*9840*/  @!P1 NANOSLEEP.SYNCS 0x989680 ;  /* 0x009896800000995d */ /* 0x004fea0003900000 */
[----:B------:R-:W2:Y:S02]  /*9850*/  @!P1 SYNCS.PHASECHK.TRANS64 P1, [R2+URZ+0x80], R5 ;  /* 0x00008005020095a7 */ /* 0x000ea400080210ff */
[----:B--2---:R-:W-:Y:S05]  /*9860*/  @!P1 BRA `(.L_x_49) ;  /* 0xfffffffc00f09947 */ /* 0x004fea000383ffff */
[----:B------:R-:W-:Y:S05]  /*9870*/  BRA `(.L_x_148) ;  /* 0xffffff94003c7947 */ /* 0x000fea000383ffff */
.L_x_52:
[----:B------:R-:W-:-:S07]  /*9880*/  MOV R0, UR4 ;  /* 0x0000000400007c02 */ /* 0x000fce0008000f00 */
.L_x_149:
[----:B-1----:R1:W2:Y:S02]  /*9890*/  SYNCS.PHASECHK.TRANS64.TRYWAIT P0, [R0+URZ+0x90], R3 ;  /* 0x00009003000075a7 */ /* 0x0022a400080011ff */
[----:B--2---:R-:W-:Y:S05]  /*98a0*/  @!P0 NANOSLEEP.SYNCS 0x989680 ;  /* 0x009896800000895d */ /* 0x004fea0003900000 */
[----:B------:R-:W2:Y:S02]  /*98b0*/  @!P0 SYNCS.PHASECHK.TRANS64 P0, [R0+URZ+0x90], R3 ;  /* 0x00009003000085a7 */ /* 0x000ea400080010ff */
[----:B--2---:R-:W-:Y:S05]  /*98c0*/  @!P0 BRA `(.L_x_149) ;  /* 0xfffffffc00f08947 */ /* 0x004fea000383ffff */
[----:B------:R-:W-:Y:S05]  /*98d0*/  BRA `(.L_x_51) ;  /* 0xffffff9400907947 */ /* 0x000fea000383ffff */
.L_x_59:
[----:B-1----:R1:W2:Y:S02]  /*98e0*/  SYNCS.PHASECHK.TRANS64.TRYWAIT P1, [R0+URZ+0x80], R5 ;  /* 0x00008005000075a7 */ /* 0x0022a400080211ff */
[----:B--2---:R-:W-:Y:S05]  /*98f0*/  @!P1 NANOSLEEP.SYNCS 0x989680 ;  /* 0x009896800000995d */ /* 0x004fea0003900000 */
[----:B------:R-:W2:Y:S02]  /*9900*/  @!P1 SYNCS.PHASECHK.TRANS64 P1, [R0+URZ+0x80], R5 ;  /* 0x00008005000095a7 */ /* 0x000ea400080210ff */
[----:B--2---:R-:W-:Y:S05]  /*9910*/  @!P1 BRA `(.L_x_59) ;  /* 0xfffffffc00f09947 */ /* 0x004fea000383ffff */
[----:B------:R-:W-:Y:S05]  /*9920*/  BRA `(.L_x_150) ;  /* 0xffffff9c00047947 */ /* 0x000fea000383ffff */
.L_x_60:
[----:B------:R-:W-:-:S07]  /*9930*/  MOV R3, UR30 ;  /* 0x0000001e00037c02 */ /* 0x000fce0008000f00 */
.L_x_151:
[----:B-1----:R1:W2:Y:S02]  /*9940*/  SYNCS.PHASECHK.TRANS64.TRYWAIT P0, [R3+URZ+0xc0], R0 ;  /* 0x0000c000030075a7 */ /* 0x0022a400080011ff */
[----:B--2---:R-:W-:Y:S05]  /*9950*/  @!P0 NANOSLEEP.SYNCS 0x989680 ;  /* 0x009896800000895d */ /* 0x004fea0003900000 */
[----:B------:R-:W2:Y:S02]  /*9960*/  @!P0 SYNCS.PHASECHK.TRANS64 P0, [R3+URZ+0xc0], R0 ;  /* 0x0000c000030085a7 */ /* 0x000ea400080010ff */
[----:B--2---:R-:W-:Y:S05]  /*9970*/  @!P0 BRA `(.L_x_151) ;  /* 0xfffffffc00f08947 */ /* 0x004fea000383ffff */
[----:B------:R-:W-:Y:S05]  /*9980*/  BRA `(.L_x_152) ;  /* 0xffffff9c003c7947 */ /* 0x000fea000383ffff */
.L_x_63:
[----:B------:R-:W-:Y:S07]  /*9990*/  MOV R0, UR5 ;  /* 0x0000000500007c02 */ /* 0x000fee0008000f00 */
.L_x_153:
[----:B-1----:R1:W2:Y:S02]  /*99a0*/  SYNCS.PHASECHK.TRANS64.TRYWAIT P0, [R0+URZ], R3 ;  /* 0x00000003000075a7 */ /* 0x0022a400080011ff */
[----:B--2---:R-:W-:Y:S05]  /*99b0*/  @!P0 NANOSLEEP.SYNCS 0x989680 ;  /* 0x009896800000895d */ /* 0x004fea0003900000 */
[----:B------:R-:W2:Y:S02]  /*99c0*/  @!P0 SYNCS.PHASECHK.TRANS64 P0, [R0+URZ], R3 ;  /* 0x00000003000085a7 */ /* 0x000ea400080010ff */
[----:B--2---:R-:W-:Y:S05]  /*99d0*/  @!P0 BRA `(.L_x_153) ;  /* 0xfffffffc00f08947 */ /* 0x004fea000383ffff */
[----:B------:R-:W-:Y:S05]  /*99e0*/  BRA `(.L_x_62) ;  /* 0xffffff9c00587947 */ /* 0x000fea000383ffff */
.L_x_66:
[----:B------:R-:W-:-:S07]  /*99f0*/  MOV R0, UR4 ;  /* 0x0000000400007c02 */ /* 0x000fce0008000f00 */
.L_x_154:
[----:B--2---:R2:W4:Y:S02]  /*9a00*/  SYNCS.PHASECHK.TRANS64.TRYWAIT P0, [R0+URZ], R3 ;  /* 0x00000003000075a7 */ /* 0x00452400080011ff */
[----:B----4-:R-:W-:Y:S05]  /*9a10*/  @!P0 NANOSLEEP.SYNCS 0x989680 ;  /* 0x009896800000895d */ /* 0x010fea0003900000 */
[----:B------:R-:W4:Y:S02]  /*9a20*/  @!P0 SYNCS.PHASECHK.TRANS64 P0, [R0+URZ], R3 ;  /* 0x00000003000085a7 */ /* 0x000f2400080010ff */
[----:B----4-:R-:W-:Y:S05]  /*9a30*/  @!P0 BRA `(.L_x_154) ;  /* 0xfffffffc00f08947 */ /* 0x010fea000383ffff */
[----:B------:R-:W-:Y:S05]  /*9a40*/  BRA `(.L_x_155) ;  /* 0xffffffa000347947 */ /* 0x000fea000383ffff */
.L_x_67:
[----:B------:R-:W-:-:S07]  /*9a50*/  MOV R0, UR5 ;  /* 0x0000000500007c02 */ /* 0x000fce0008000f00 */
.L_x_156:
[----:B-1----:R1:W2:Y:S02]  /*9a60*/  SYNCS.PHASECHK.TRANS64.TRYWAIT P0, [R0+URZ], R3 ;  /* 0x00000003000075a7 */ /* 0x0022a400080011ff */
[----:B--2---:R-:W-:Y:S05]  /*9a70*/  @!P0 NANOSLEEP.SYNCS 0x989680 ;  /* 0x009896800000895d */ /* 0x004fea0003900000 */
[----:B------:R-:W2:Y:S02]  /*9a80*/  @!P0 SYNCS.PHASECHK.TRANS64 P0, [R0+URZ], R3 ;  /* 0x00000003000085a7 */ /* 0x000ea400080010ff */
[----:B--2---:R-:W-:Y:S05]  /*9a90*/  @!P0 BRA `(.L_x_156) ;  /* 0xfffffffc00f08947 */ /* 0x004fea000383ffff */
[----:B------:R-:W-:Y:S05]  /*9aa0*/  BRA `(.L_x_157) ;  /* 0xffffffa000407947 */ /* 0x000fea000383ffff */
.L_x_68:
[----:B------:R-:W-:-:S07]  /*9ab0*/  MOV R0, UR5 ;  /* 0x0000000500007c02 */ /* 0x000fce0008000f00 */
.L_x_158:
[----:B-1----:R1:W2:Y:S02]  /*9ac0*/  SYNCS.PHASECHK.TRANS64.TRYWAIT P0, [R0+URZ], R3 ;  /* 0x00000003000075a7 */ /* 0x0022a400080011ff */
[----:B--2---:R-:W-:Y:S05]  /*9ad0*/  @!P0 NANOSLEEP.SYNCS 0x989680 ;  /* 0x009896800000895d */ /* 0x004fea0003900000 */
[----:B------:R-:W2:Y:S02]  /*9ae0*/  @!P0 SYNCS.PHASECHK.TRANS64 P0, [R0+URZ], R3 ;  /* 0x00000003000085a7 */ /* 0x000ea400080010ff */
[----:B--2---:R-:W-:Y:S05]  /*9af0*/  @!P0 BRA `(.L_x_158) ;  /* 0xfffffffc00f08947 */ /* 0x004fea000383ffff */
[----:B------:R-:W-:Y:S05]  /*9b00*/  BRA `(.L_x_159) ;  /* 0xffffffa0004c7947 */ /* 0x000fea000383ffff */
.L_x_69:
[----:B------:R-:W-:-:S07]  /*9b10*/  MOV R0, UR4 ;  /* 0x0000000400007c02 */ /* 0x000fce0008000f00 */
.L_x_160:
[----:B-1----:R1:W2:Y:S02]  /*9b20*/  SYNCS.PHASECHK.TRANS64.TRYWAIT P0, [R0+URZ], R3 ;  /* 0x00000003000075a7 */ /* 0x0022a400080011ff */
[----:B--2---:R-:W-:Y:S05]  /*9b30*/  @!P0 NANOSLEEP.SYNCS 0x989680 ;  /* 0x009896800000895d */ /* 0x004fea0003900000 */
[----:B------:R-:W2:Y:S02]  /*9b40*/  @!P0 SYNCS.PHASECHK.TRANS64 P0, [R0+URZ], R3 ;  /* 0x00000003000085a7 */ /* 0x000ea400080010ff */
[----:B--2---:R-:W-:Y:S05]  /*9b50*/  @!P0 BRA `(.L_x_160) ;  /* 0xfffffffc00f08947 */ /* 0x004fea000383ffff */
[----:B------:R-:W-:Y:S05]  /*9b60*/  BRA `(.L_x_161) ;  /* 0xffffffa000587947 */ /* 0x000fea000383ffff */
.L_x_74:
[----:B--2---:R2:W3:Y:S02]  /*9b70*/  SYNCS.PHASECHK.TRANS64.TRYWAIT P0, [R12+URZ+0x80], R9 ;  /* 0x000080090c0075a7 */ /* 0x0044e400080011ff */
[----:B---3--:R-:W-:Y:S05]  /*9b80*/  @!P0 NANOSLEEP.SYNCS 0x989680 ;  /* 0x009896800000895d */ /* 0x008fea0003900000 */
[----:B------:R-:W3:Y:S02]  /*9b90*/  @!P0 SYNCS.PHASECHK.TRANS64 P0, [R12+URZ+0x80], R9 ;  /* 0x000080090c0085a7 */ /* 0x000ee400080010ff */
[----:B---3--:R-:W-:Y:S05]  /*9ba0*/  @!P0 BRA `(.L_x_74) ;  /* 0xfffffffc00f08947 */ /* 0x008fea000383ffff */
[----:B------:R-:W-:Y:S05]  /*9bb0*/  BRA `(.L_x_162) ;  /* 0xffffffa400787947 */ /* 0x000fea000383ffff */
.L_x_77:
[----:B------:R-:W-:Y:S07]  /*9bc0*/  MOV R0, UR21 ;  /* 0x0000001500007c02 */ /* 0x000fee0008000f00 */
.L_x_163:
[----:B--2---:R2:W3:Y:S02]  /*9bd0*/  SYNCS.PHASECHK.TRANS64.TRYWAIT P2, [R0+URZ+0x78], R11 ;  /* 0x0000780b000075a7 */ /* 0x0044e400080411ff */
[----:B---3--:R-:W-:Y:S05]  /*9be0*/  @!P2 NANOSLEEP.SYNCS 0x989680 ;  /* 0x009896800000a95d */ /* 0x008fea0003900000 */
[----:B------:R-:W3:Y:S02]  /*9bf0*/  @!P2 SYNCS.PHASECHK.TRANS64 P2, [R0+URZ+0x78], R11 ;  /* 0x0000780b0000a5a7 */ /* 0x000ee400080410ff */
[----:B---3--:R-:W-:Y:S05]  /*9c00*/  @!P2 BRA `(.L_x_163) ;  /* 0xfffffffc00f0a947 */ /* 0x008fea000383ffff */
[----:B------:R-:W-:Y:S05]  /*9c10*/  BRA `(.L_x_76) ;  /* 0xffffffa800e07947 */ /* 0x000fea000383ffff */
.L_x_80:
[----:B--2---:R-:W-:Y:S07]  /*9c20*/  MOV R0, UR21 ;  /* 0x0000001500007c02 */ /* 0x004fee0008000f00 */
.L_x_164:
[----:B--2---:R2:W3:Y:S02]  /*9c30*/  SYNCS.PHASECHK.TRANS64.TRYWAIT P0, [R0+URZ+0x50], R9 ;  /* 0x00005009000075a7 */ /* 0x0044e400080011ff */
[----:B---3--:R-:W-:Y:S05]  /*9c40*/  @!P0 NANOSLEEP.SYNCS 0x989680 ;  /* 0x009896800000895d */ /* 0x008fea0003900000 */
[----:B------:R-:W3:Y:S02]  /*9c50*/  @!P0 SYNCS.PHASECHK.TRANS64 P0, [R0+URZ+0x50], R9 ;  /* 0x00005009000085a7 */ /* 0x000ee400080010ff */
[----:B---3--:R-:W-:Y:S05]  /*9c60*/  @!P0 BRA `(.L_x_164) ;  /* 0xfffffffc00f08947 */ /* 0x008fea000383ffff */
[----:B------:R-:W-:Y:S05]  /*9c70*/  BRA `(.L_x_165) ;  /* 0xffffffac003c7947 */ /* 0x000fea000383ffff */
.L_x_81:
[----:B------:R-:W-:Y:S07]  /*9c80*/  MOV R0, UR21 ;  /* 0x0000001500007c02 */ /* 0x000fee0008000f00 */
.L_x_166:
[----:B--2---:R2:W3:Y:S02]  /*9c90*/  SYNCS.PHASECHK.TRANS64.TRYWAIT P0, [R0+URZ+0x58], R9 ;  /* 0x00005809000075a7 */ /* 0x0044e400080011ff */
[----:B---3--:R-:W-:Y:S05]  /*9ca0*/  @!P0 NANOSLEEP.SYNCS 0x989680 ;  /* 0x009896800000895d */ /* 0x008fea0003900000 */
[----:B------:R-:W3:Y:S02]  /*9cb0*/  @!P0 SYNCS.PHASECHK.TRANS64 P0, [R0+URZ+0x58], R9 ;  /* 0x00005809000085a7 */ /* 0x000ee400080010ff */
[----:B---3--:R-:W-:Y:S05]  /*9cc0*/  @!P0 BRA `(.L_x_166) ;  /* 0xfffffffc00f08947 */ /* 0x008fea000383ffff */
[----:B------:R-:W-:Y:S05]  /*9cd0*/  BRA `(.L_x_167) ;  /* 0xffffffac00787947 */ /* 0x000fea000383ffff */
.L_x_82:
[----:B------:R-:W-:Y:S07]  /*9ce0*/  MOV R0, UR21 ;  /* 0x0000001500007c02 */ /* 0x000fee0008000f00 */
.L_x_168:
[----:B--2---:R2:W3:Y:S02]  /*9cf0*/  SYNCS.PHASECHK.TRANS64.TRYWAIT P0, [R0+URZ+0x60], R9 ;  /* 0x00006009000075a7 */ /* 0x0044e400080011ff */
[----:B---3--:R-:W-:Y:S05]  /*9d00*/  @!P0 NANOSLEEP.SYNCS 0x989680 ;  /* 0x009896800000895d */ /* 0x008fea0003900000 */
[----:B------:R-:W3:Y:S02]  /*9d10*/  @!P0 SYNCS.PHASECHK.TRANS64 P0, [R0+URZ+0x60], R9 ;  /* 0x00006009000085a7 */ /* 0x000ee400080010ff */
[----:B---3--:R-:W-:Y:S05]  /*9d20*/  @!P0 BRA `(.L_x_168) ;  /* 0xfffffffc00f08947 */ /* 0x008fea000383ffff */
[----:B------:R-:W-:Y:S05]  /*9d30*/  BRA `(.L_x_169) ;  /* 0xffffffac00c07947 */ /* 0x000fea000383ffff */
.L_x_83:
[----:B------:R-:W-:Y:S07]  /*9d40*/  MOV R0, UR21 ;  /* 0x0000001500007c02 */ /* 0x000fee0008000f00 */
.L_x_170:
[----:B--2---:R2:W3:Y:S02]  /*9d50*/  SYNCS.PHASECHK.TRANS64.TRYWAIT P0, [R0+URZ+0x68], R9 ;  /* 0x00006809000075a7 */ /* 0x0044e400080011ff */
[----:B---3--:R-:W-:Y:S05]  /*9d60*/  @!P0 NANOSLEEP.SYNCS 0x989680 ;  /* 0x009896800000895d */ /* 0x008fea0003900000 */
[----:B------:R-:W3:Y:S02]  /*9d70*/  @!P0 SYNCS.PHASECHK.TRANS64 P0, [R0+URZ+0x68], R9 ;  /* 0x00006809000085a7 */ /* 0x000ee400080010ff */
[----:B---3--:R-:W-:Y:S05]  /*9d80*/  @!P0 BRA `(.L_x_170) ;  /* 0xfffffffc00f08947 */ /* 0x008fea000383ffff */
[----:B------:R-:W-:Y:S05]  /*9d90*/  BRA `(.L_x_171) ;  /* 0xffffffb000047947 */ /* 0x000fea000383ffff */
.L_x_85:
[----:B------:R-:W-:-:S07]  /*9da0*/  MOV R0, UR21 ;  /* 0x0000001500007c02 */ /* 0x000fce0008000f00 */
.L_x_172:
[----:B---3--:R3:W4:Y:S02]  /*9db0*/  SYNCS.PHASECHK.TRANS64.TRYWAIT P0, [R0+URZ+0x50], R3 ;  /* 0x00005003000075a7 */ /* 0x00872400080011ff */
[----:B----4-:R-:W-:Y:S05]  /*9dc0*/  @!P0 NANOSLEEP.SYNCS 0x989680 ;  /* 0x009896800000895d */ /* 0x010fea0003900000 */
[----:B------:R-:W4:Y:S02]  /*9dd0*/  @!P0 SYNCS.PHASECHK.TRANS64 P0, [R0+URZ+0x50], R3 ;  /* 0x00005003000085a7 */ /* 0x000f2400080010ff */
[----:B----4-:R-:W-:Y:S05]  /*9de0*/  @!P0 BRA `(.L_x_172) ;  /* 0xfffffffc00f08947 */ /* 0x010fea000383ffff */
[----:B------:R-:W-:Y:S05]  /*9df0*/  BRA `(.L_x_173) ;  /* 0xffffffb000787947 */ /* 0x000fea000383ffff */
.L_x_86:
[----:B---3--:R-:W-:-:S07]  /*9e00*/  MOV R0, UR21 ;  /* 0x0000001500007c02 */ /* 0x008fce0008000f00 */
.L_x_174:
[----:B---3--:R3:W4:Y:S02]  /*9e10*/  SYNCS.PHASECHK.TRANS64.TRYWAIT P0, [R0+URZ+0x58], R3 ;  /* 0x00005803000075a7 */ /* 0x00872400080011ff */
[----:B----4-:R-:W-:Y:S05]  /*9e20*/  @!P0 NANOSLEEP.SYNCS 0x989680 ;  /* 0x009896800000895d */ /* 0x010fea0003900000 */
[----:B------:R-:W4:Y:S02]  /*9e30*/  @!P0 SYNCS.PHASECHK.TRANS64 P0, [R0+URZ+0x58], R3 ;  /* 0x00005803000085a7 */ /* 0x000f2400080010ff */
[----:B----4-:R-:W-:Y:S05]  /*9e40*/  @!P0 BRA `(.L_x_174) ;  /* 0xfffffffc00f08947 */ /* 0x010fea000383ffff */
[----:B------:R-:W-:Y:S05]  /*9e50*/  BRA `(.L_x_175) ;  /* 0xffffffb000687947 */ /* 0x000fea000383ffff */
.L_x_87:
[----:B---3--:R-:W-:-:S07]  /*9e60*/  MOV R0, UR21 ;  /* 0x0000001500007c02 */ /* 0x008fce0008000f00 */
.L_x_176:
[----:B---3--:R3:W4:Y:S02]  /*9e70*/  SYNCS.PHASECHK.TRANS64.TRYWAIT P0, [R0+URZ+0x60], R3 ;  /* 0x00006003000075a7 */ /* 0x00872400080011ff */
[----:B----4-:R-:W-:Y:S05]  /*9e80*/  @!P0 NANOSLEEP.SYNCS 0x989680 ;  /* 0x009896800000895d */ /* 0x010fea0003900000 */
[----:B------:R-:W4:Y:S02]  /*9e90*/  @!P0 SYNCS.PHASECHK.TRANS64 P0, [R0+URZ+0x60], R3 ;  /* 0x00006003000085a7 */ /* 0x000f2400080010ff */
[----:B----4-:R-:W-:Y:S05]  /*9ea0*/  @!P0 BRA `(.L_x_176) ;  /* 0xfffffffc00f08947 */ /* 0x010fea000383ffff */
[----:B------:R-:W-:Y:S05]  /*9eb0*/  BRA `(.L_x_177) ;  /* 0xffffffb000587947 */ /* 0x000fea000383ffff */
.L_x_89:
[----:B-1----:R1:W2:Y:S02]  /*9ec0*/  SYNCS.PHASECHK.TRANS64.TRYWAIT P0, [R3+URZ+0x80], R0 ;  /* 0x00008000030075a7 */ /* 0x0022a400080011ff */
[----:B--2---:R-:W-:Y:S05]  /*9ed0*/  @!P0 NANOSLEEP.SYNCS 0x989680 ;  /* 0x009896800000895d */ /* 0x004fea0003900000 */
[----:B------:R-:W2:Y:S02]  /*9ee0*/  @!P0 SYNCS.PHASECHK.TRANS64 P0, [R3+URZ+0x80], R0 ;  /* 0x00008000030085a7 */ /* 0x000ea400080010ff */
[----:B--2---:R-:W-:Y:S05]  /*9ef0*/  @!P0 BRA `(.L_x_89) ;  /* 0xfffffffc00f08947 */ /* 0x004fea000383ffff */
[----:B------:R-:W-:Y:S05]  /*9f00*/  BRA `(.L_x_178) ;  /* 0xffffffb400187947 */ /* 0x000fea000383ffff */
.L_x_100:
[----:B-1----:R-:W-:Y:S04]  /*9f10*/  MOV R2, UR44 ;  /* 0x0000002c00027c02 */ /* 0x002fe80008000f00 */
[----:B------:R1:W2:Y:S03]  /*9f20*/  SYNCS.PHASECHK.TRANS64.TRYWAIT P1, [R2+URZ+0x30], R3 ;  /* 0x00003003020075a7 */ /* 0x0002a600080211ff */
[----:B--2---:R-:W-:Y:S05]  /*9f30*/  @!P1 NANOSLEEP.SYNCS 0x989680 ;  /* 0x009896800000995d */ /* 0x004fea0003900000 */
[----:B------:R-:W2:Y:S02]  /*9f40*/  @!P1 SYNCS.PHASECHK.TRANS64 P1, [R2+URZ+0x30], R3 ;  /* 0x00003003020095a7 */ /* 0x000ea400080210ff */
[----:B--2---:R-:W-:Y:S05]  /*9f50*/  @!P1 BRA `(.L_x_100) ;  /* 0xfffffffc00ec9947 */ /* 0x004fea000383ffff */
[----:B------:R-:W-:Y:S05]  /*9f60*/  BRA `(.L_x_99) ;  /* 0xffffffc000887947 */ /* 0x000fea000383ffff */
.L_x_102:
[----:B-1----:R1:W4:Y:S02]  /*9f70*/  SYNCS.PHASECHK.TRANS64.TRYWAIT P0, [R99+URZ+0xa0], R0 ;  /* 0x0000a000630075a7 */ /* 0x00232400080011ff */
[----:B----4-:R-:W-:Y:S05]  /*9f80*/  @!P0 NANOSLEEP.SYNCS 0x989680 ;  /* 0x009896800000895d */ /* 0x010fea0003900000 */
[----:B------:R-:W4:Y:S02]  /*9f90*/  @!P0 SYNCS.PHASECHK.TRANS64 P0, [R99+URZ+0xa0], R0 ;  /* 0x0000a000630085a7 */ /* 0x000f2400080010ff */
[----:B----4-:R-:W-:Y:S05]  /*9fa0*/  @!P0 BRA `(.L_x_102) ;  /* 0xfffffffc00f08947 */ /* 0x010fea000383ffff */
[----:B------:R-:W-:Y:S05]  /*9fb0*/  BRA `(.L_x_101) ;  /* 0xffffffc000b07947 */ /* 0x000fea000383ffff */
.L_x_111:
[----:B---3--:R3:W4:Y:S02]  /*9fc0*/  SYNCS.PHASECHK.TRANS64.TRYWAIT P0, [R3+URZ+0x30], R0 ;  /* 0x00003000030075a7 */ /* 0x00872400080011ff */
[----:B----4-:R-:W-:Y:S05]  /*9fd0*/  @!P0 NANOSLEEP.SYNCS 0x989680 ;  /* 0x009896800000895d */ /* 0x010fea0003900000 */
[----:B------:R-:W4:Y:S02]  /*9fe0*/  @!P0 SYNCS.PHASECHK.TRANS64 P0, [R3+URZ+0x30], R0 ;  /* 0x00003000030085a7 */ /* 0x000f2400080010ff */
[----:B----4-:R-:W-:Y:S05]  /*9ff0*/  @!P0 BRA `(.L_x_111) ;  /* 0xfffffffc00f08947 */ /* 0x010fea000383ffff */
[----:B------:R-:W-:Y:S05]  /*a000*/  BRA `(.L_x_110) ;  /* 0xffffffcc008c7947 */ /* 0x000fea000383ffff */
.L_x_119:
[----:B---3--:R3:W4:Y:S02]  /*a010*/  SYNCS.PHASECHK.TRANS64.TRYWAIT P0, [R62+URZ+0x30], R5 ;  /* 0x000030053e0075a7 */ /* 0x00872400080011ff */
[----:B----4-:R-:W-:Y:S05]  /*a020*/  @!P0 NANOSLEEP.SYNCS 0x989680 ;  /* 0x009896800000895d */ /* 0x010fea0003900000 */
[----:B------:R-:W4:Y:S02]  /*a030*/  @!P0 SYNCS.PHASECHK.TRANS64 P0, [R62+URZ+0x30], R5 ;  /* 0x000030053e0085a7 */ /* 0x000f2400080010ff */
[----:B----4-:R-:W-:Y:S05]  /*a040*/  @!P0 BRA `(.L_x_119) ;  /* 0xfffffffc00f08947 */ /* 0x010fea000383ffff */
[----:B------:R-:W-:Y:S05]  /*a050*/  BRA `(.L_x_118) ;  /* 0xffffffd800907947 */ /* 0x000fea000383ffff */
.L_x_127:
[----:B---3--:R3:W4:Y:S02]  /*a060*/  SYNCS.PHASECHK.TRANS64.TRYWAIT P0, [R62+URZ+0x30], R5 ;  /* 0x000030053e0075a7 */ /* 0x00872400080011ff */
[----:B----4-:R-:W-:Y:S05]  /*a070*/  @!P0 NANOSLEEP.SYNCS 0x989680 ;  /* 0x009896800000895d */ /* 0x010fea0003900000 */
[----:B------:R-:W4:Y:S02]  /*a080*/  @!P0 SYNCS.PHASECHK.TRANS64 P0, [R62+URZ+0x30], R5 ;  /* 0x000030053e0085a7 */ /* 0x000f2400080010ff */
[----:B----4-:R-:W-:Y:S05]  /*a090*/  @!P0 BRA `(.L_x_127) ;  /* 0xfffffffc00f08947 */ /* 0x010fea000383ffff */
[----:B------:R-:W-:Y:S05]  /*a0a0*/  BRA `(.L_x_126) ;  /* 0xffffffe400947947 */ /* 0x000fea000383ffff */
        .weak           $__internal_0_$__cuda_sm10x_tcgen05_guardrail_trap_col_being_dealloced_not_returned_by_alloc
        .type           $__internal_0_$__cuda_sm10x_tcgen05_guardrail_trap_col_being_dealloced_not_returned_by_alloc,@function
        .size           $__internal_0_$__cuda_sm10x_tcgen05_guardrail_trap_col_being_dealloced_not_returned_by_alloc,($__internal_1_$__cuda_sm10x_tcgen05_guardrail_trap_phase_invalid_during_alloc - $__internal_0_$__cuda_sm10x_tcgen05_guardrail_trap_col_being_dealloced_not_returned_by_alloc)
$__internal_0_$__cuda_sm10x_tcgen05_guardrail_trap_col_being_dealloced_not_returned_by_alloc:
[----:B------:R-:W-:Y:S05]  /*a0b0*/  BPT.TRAP 0x1 ;  /* 0x000000040000795c */ /* 0x000fea0000300000 */
[----:B------:R-:W-:-:S04]  /*a0c0*/  HFMA2 R3, -RZ, RZ, 0, 0 ;  /* 0x00000000ff037431 */ /* 0x000fc800000001ff */
[----:B------:R-:W-:Y:S05]  /*a0d0*/  RET.REL.NODEC R2 `(_ZN7cutlass13device_kernelINS_4gemm6kernel13GemmUniversalIN4cute5tupleIJiiiiEEENS1_10collective13CollectiveMmaINS1_35MainloopSm100TmaUmmaWarpSpecializedILi3ELi2ELi4ENS5_IJNS4_1CILi1EEENSA_ILi8EEESB_EEEEENS5_IJNSA_ILi128EEESF_NSA_ILi64EEEEEENS_6half_tENS5_IJlSB_lEEESI_NS5_IJSB_llEEENS4_8TiledMMAINS4_8MMA_AtomIJNS4_20SM100_MMA_F16BF16_SSISI_SI_fLi128ELi128ELNS4_4UMMA5MajorE0ELSP_1ELNSO_7ScaleInE0ELSQ_0EEEEEENS4_6LayoutINS5_IJSB_SB_SB_EEENS5_IJNSA_ILi0EEESV_SV_EEEEENS5_IJNS4_10UnderscoreESY_SY_EEEEENS4_23SM90_TMA_LOAD_MULTICASTENS4_14ComposedLayoutINS4_7SwizzleILi3ELi4ELi3EEENS4_18smem_ptr_flag_bitsILi16EEENST_INS5_IJSC_SG_EEENS5_IJSG_SB_EEEEEEEvNS4_8identityENS4_13SM90_TMA_LOADENS12_IS14_S16_NST_INS5_IJSG_SC_EEENS5_IJSB_SG_EEEEEEEvS1B_EENS_8epilogue10collective18CollectiveEpilogueINS1I_23Sm100TmaWarpSpecializedILi4ELi2ELi32ELb1ELb0EEEJSH_NS5_IJNST_ISF_SB_EENST_INSA_ILi32EEESB_EEEEESI_SJ_SI_SJ_NS1I_6fusion15FusionCallbacksIS1M_NS1R_17LinearCombinationISI_fSI_fLNS_15FloatRoundStyleE2EEESH_S1Q_JEEENS4_5SM1004TMEM4LOAD26SM100_TMEM_LOAD_32dp32b32xES1C_NS12_INS13_ILi2ELi4ELi3EEES16_NST_INS5_IJSC_S1O_EEENS5_IJS1O_SB_EEEEEEENS4_39AutoVectorizingCopyWithAssumedAlignmentILi128EEENS4_14SM90_TMA_STOREES25_S27_S27_EEEvvEEEEvNT_6ParamsE) ;  /* 0xffffff5c02c87950 */ /* 0x000fea0003c3ffff */
        .weak           $__internal_1_$__cuda_sm10x_tcgen05_guardrail_trap_phase_invalid_during_alloc
        .type           $__internal_1_$__cuda_sm10x_tcgen05_guardrail_trap_phase_invalid_during_alloc,@function
        .size           $__internal_1_$__cuda_sm10x_tcgen05_guardrail_trap_phase_invalid_during_alloc,($__internal_2_$__cuda_sm10x_tcgen05_guardrail_trap_unallocated_columns_being_dealloced - $__internal_1_$__cuda_sm10x_tcgen05_guardrail_trap_phase_invalid_during_alloc)
$__internal_1_$__cuda_sm10x_tcgen05_guardrail_trap_phase_invalid_during_alloc:
[----:B------:R-:W-:Y:S05]  /*a0e0*/  BPT.TRAP 0x1 ;  /* 0x000000040000795c */ /* 0x000fea0000300000 */
[----:B------:R-:W-:-:S04]  /*a0f0*/  MOV R5, 0x0 ;  /* 0x0000000000057802 */ /* 0x000fc80000000f00 */
[----:B------:R-:W-:Y:S05]  /*a100*/  RET.REL.NODEC R4 `(_ZN7cutlass13device_kernelINS_4gemm6kernel13GemmUniversalIN4cute5tupleIJiiiiEEENS1_10collective13CollectiveMmaINS1_35MainloopSm100TmaUmmaWarpSpecializedILi3ELi2ELi4ENS5_IJNS4_1CILi1EEENSA_ILi8EEESB_EEEEENS5_IJNSA_ILi128EEESF_NSA_ILi64EEEEEENS_6half_tENS5_IJlSB_lEEESI_NS5_IJSB_llEEENS4_8TiledMMAINS4_8MMA_AtomIJNS4_20SM100_MMA_F16BF16_SSISI_SI_fLi128ELi128ELNS4_4UMMA5MajorE0ELSP_1ELNSO_7ScaleInE0ELSQ_0EEEEEENS4_6LayoutINS5_IJSB_SB_SB_EEENS5_IJNSA_ILi0EEESV_SV_EEEEENS5_IJNS4_10UnderscoreESY_SY_EEEEENS4_23SM90_TMA_LOAD_MULTICASTENS4_14ComposedLayoutINS4_7SwizzleILi3ELi4ELi3EEENS4_18smem_ptr_flag_bitsILi16EEENST_INS5_IJSC_SG_EEENS5_IJSG_SB_EEEEEEEvNS4_8identityENS4_13SM90_TMA_LOADENS12_IS14_S16_NST_INS5_IJSG_SC_EEENS5_IJSB_SG_EEEEEEEvS1B_EENS_8epilogue10collective18CollectiveEpilogueINS1I_23Sm100TmaWarpSpecializedILi4ELi2ELi32ELb1ELb0EEEJSH_NS5_IJNST_ISF_SB_EENST_INSA_ILi32EEESB_EEEEESI_SJ_SI_SJ_NS1I_6fusion15FusionCallbacksIS1M_NS1R_17LinearCombinationISI_fSI_fLNS_15FloatRoundStyleE2EEESH_S1Q_JEEENS4_5SM1004TMEM4LOAD26SM100_TMEM_LOAD_32dp32b32xES1C_NS12_INS13_ILi2ELi4ELi3EEES16_NST_INS5_IJSC_S1O_EEENS5_IJS1O_SB_EEEEEEENS4_39AutoVectorizingCopyWithAssumedAlignmentILi128EEENS4_14SM90_TMA_STOREES25_S27_S27_EEEvvEEEEvNT_6ParamsE) ;  /* 0xffffff5c04bc7950 */ /* 0x000fea0003c3ffff */
        .weak           $__internal_2_$__cuda_sm10x_tcgen05_guardrail_trap_unallocated_columns_being_dealloced
        .type           $__internal_2_$__cuda_sm10x_tcgen05_guardrail_trap_unallocated_columns_being_dealloced,@function
        .size           $__internal_2_$__cuda_sm10x_tcgen05_guardrail_trap_unallocated_columns_being_dealloced,(.L_x_180 - $__internal_2_$__cuda_sm10x_tcgen05_guardrail_trap_unallocated_columns_being_dealloced)
$__internal_2_$__cuda_sm10x_tcgen05_guardrail_trap_unallocated_columns_being_dealloced:
[----:B------:R-:W-:Y:S05]  /*a110*/  BPT.TRAP 0x1 ;  /* 0x000000040000795c */ /* 0x000fea0000300000 */
[----:B------:R-:W-:-:S04]  /*a120*/  HFMA2 R3, -RZ, RZ, 0, 0 ;  /* 0x00000000ff037431 */ /* 0x000fc800000001ff */
[----:B------:R-:W-:Y:S05]  /*a130*/  RET.REL.NODEC R2 `(_ZN7cutlass13device_kernelINS_4gemm6kernel13GemmUniversalIN4cute5tupleIJiiiiEEENS1_10collective13CollectiveMmaINS1_35MainloopSm100TmaUmmaWarpSpecializedILi3ELi2ELi4ENS5_IJNS4_1CILi1EEENSA_ILi8EEESB_EEEEENS5_IJNSA_ILi128EEESF_NSA_ILi64EEEEEENS_6half_tENS5_IJlSB_lEEESI_NS5_IJSB_llEEENS4_8TiledMMAINS4_8MMA_AtomIJNS4_20SM100_MMA_F16BF16_SSISI_SI_fLi128ELi128ELNS4_4UMMA5MajorE0ELSP_1ELNSO_7ScaleInE0ELSQ_0EEEEEENS4_6LayoutINS5_IJSB_SB_SB_EEENS5_IJNSA_ILi0EEESV_SV_EEEEENS5_IJNS4_10UnderscoreESY_SY_EEEEENS4_23SM90_TMA_LOAD_MULTICASTENS4_14ComposedLayoutINS4_7SwizzleILi3ELi4ELi3EEENS4_18smem_ptr_flag_bitsILi16EEENST_INS5_IJSC_SG_EEENS5_IJSG_SB_EEEEEEEvNS4_8identityENS4_13SM90_TMA_LOADENS12_IS14_S16_NST_INS5_IJSG_SC_EEENS5_IJSB_SG_EEEEEEEvS1B_EENS_8epilogue10collective18CollectiveEpilogueINS1I_23Sm100TmaWarpSpecializedILi4ELi2ELi32ELb1ELb0EEEJSH_NS5_IJNST_ISF_SB_EENST_INSA_ILi32EEESB_EEEEESI_SJ_SI_SJ_NS1I_6fusion15FusionCallbacksIS1M_NS1R_17LinearCombinationISI_fSI_fLNS_15FloatRoundStyleE2EEESH_S1Q_JEEENS4_5SM1004TMEM4LOAD26SM100_TMEM_LOAD_32dp32b32xES1C_NS12_INS13_ILi2ELi4ELi3EEES16_NST_INS5_IJSC_S1O_EEENS5_IJS1O_SB_EEEEEEENS4_39AutoVectorizingCopyWithAssumedAlignmentILi128EEENS4_14SM90_TMA_STOREES25_S27_S27_EEEvvEEEEvNT_6ParamsE) ;  /* 0xffffff5c02b07950 */ /* 0x000fea0003c3ffff */
.L_x_179:
[----:B------:R-:W-:-:S00]  /*a140*/  BRA `(.L_x_179) ;  /* 0xfffffffc00fc7947 */ /* 0x000fc0000383ffff */
[----:B------:R-:W-:-:S00]  /*a150*/  NOP ;  /* 0x0000000000007918 */ /* 0x000fc00000000000 */
        /* <DEDUP_REMOVED lines=10> */
.L_x_180:


//--------------------- .nv.global.init           --------------------------
	.section	.nv.global.init,"aw",@progbits
.nv.global.init:
	.type		$str$27,@object
	.size		$str$27,($str$28 - $str$27)
$str$27:
        /*0000*/ 	.byte	0x28, 0x61, 0x64, 0x64, 0x72, 0x65, 0x73, 0x73, 0x20, 0x26, 0x20, 0x6d, 0x61, 0x73, 0x6b, 0x29
        /*0010*/ 	.byte	0x20, 0x3d, 0x3d, 0x20, 0x30, 0x00
	.type		$str$28,@object
	.size		$str$28,($str$26 - $str$28)
$str$28:
        /*0016*/ 	.byte	0x2f, 0x74, 0x6d, 0x70, 0x2f, 0x63, 0x75, 0x74, 0x6c, 0x61, 0x73, 0x73, 0x5f, 0x73, 0x77, 0x65
        /*0026*/ 	.byte	0x65, 0x70, 0x5f, 0x73, 0x72, 0x63, 0x2f, 0x69, 0x6e, 0x63, 0x6c, 0x75, 0x64, 0x65, 0x2f, 0x63
        /*0036*/ 	.byte	0x75, 0x74, 0x65, 0x2f, 0x70, 0x6f, 0x69, 0x6e, 0x74, 0x65, 0x72, 0x5f, 0x66, 0x6c, 0x61, 0x67
        /*0046*/ 	.byte	0x67, 0x65, 0x64, 0x2e, 0x68, 0x70, 0x70, 0x00
	.type		$str$26,@object
	.size		$str$26,($str$25 - $str$26)
$str$26:
        /*004e*/ 	.byte	0x2f, 0x74, 0x6d, 0x70, 0x2f, 0x63, 0x75, 0x74, 0x6c, 0x61, 0x73, 0x73, 0x5f, 0x73, 0x77, 0x65
        /*005e*/ 	.byte	0x65, 0x70, 0x5f, 0x73, 0x72, 0x63, 0x2f, 0x69, 0x6e, 0x63, 0x6c, 0x75, 0x64, 0x65, 0x2f, 0x63
        /*006e*/ 	.byte	0x75, 0x74, 0x65, 0x2f, 0x61, 0x74, 0x6f, 0x6d, 0x2f, 0x63, 0x6f, 0x70, 0x79, 0x5f, 0x74, 0x72
        /*007e*/ 	.byte	0x61, 0x69, 0x74, 0x73, 0x5f, 0x73, 0x6d, 0x31, 0x30, 0x30, 0x2e, 0x68, 0x70, 0x70, 0x00
	.type		$str$25,@object
	.size		$str$25,(__unnamed_1 - $str$25)
$str$25:
        /*008d*/ 	.byte	0x28, 0x28, 0x75, 0x69, 0x6e, 0x74, 0x33, 0x32, 0x5f, 0x74, 0x28, 0x74, 0x68, 0x72, 0x65, 0x61
        /*009d*/ 	.byte	0x64, 0x49, 0x64, 0x78, 0x2e, 0x78, 0x29, 0x20, 0x2f, 0x20, 0x33, 0x32, 0x29, 0x20, 0x25, 0x20
        /*00ad*/ 	.byte	0x34, 0x29, 0x20, 0x3d, 0x3d, 0x20, 0x28, 0x28, 0x28, 0x74, 0x6d, 0x65, 0x6d, 0x5f, 0x61, 0x64
        /*00bd*/ 	.byte	0x64, 0x72, 0x20, 0x3e, 0x3e, 0x20, 0x31, 0x36, 0x29, 0x20, 0x2f, 0x20, 0x33, 0x32, 0x29, 0x20
        /*00cd*/ 	.byte	0x25, 0x20, 0x34, 0x29, 0x00
	.type		__unnamed_1,@object
	.size		__unnamed_1,(__unnamed_2 - __unnamed_1)
__unnamed_1:
        /*00d2*/ 	.byte	0x61, 0x75, 0x74, 0x6f, 0x20, 0x63, 0x75, 0x74, 0x65, 0x3a, 0x3a, 0x61, 0x73, 0x5f, 0x70, 0x6f
        /* <DEDUP_REMOVED lines=24> */
        /*0262*/ 	.byte	0x3e, 0x3e, 0x3e, 0x3e, 0x5d, 0x00
	.type		__unnamed_2,@object
	.size		__unnamed_2,(.L_2 - __unnamed_2)
__unnamed_2:
        /* <DEDUP_REMOVED lines=42> */
        /*0508*/ 	.byte	0x3e, 0x3e, 0x5d, 0x00
.L_2:


//--------------------- .nv.shared._ZN7cutlass13device_kernelINS_4gemm6kernel13GemmUniversalIN4cute5tupleIJiiiiEEENS1_10collective13CollectiveMmaINS1_35MainloopSm100TmaUmmaWarpSpecializedILi3ELi2ELi4ENS5_IJNS4_1CILi1EEENSA_ILi8EEESB_EEEEENS5_IJNSA_ILi128EEESF_NSA_ILi64EEEEEENS_6half_tENS5_IJlSB_lEEESI_NS5_IJSB_llEEENS4_8TiledMMAINS4_8MMA_AtomIJNS4_20SM100_MMA_F16BF16_SSISI_SI_fLi128ELi128ELNS4_4UMMA5MajorE0ELSP_1ELNSO_7ScaleInE0ELSQ_0EEEEEENS4_6LayoutINS5_IJSB_SB_SB_EEENS5_IJNSA_ILi0EEESV_SV_EEEEENS5_IJNS4_10UnderscoreESY_SY_EEEEENS4_23SM90_TMA_LOAD_MULTICASTENS4_14ComposedLayoutINS4_7SwizzleILi3ELi4ELi3EEENS4_18smem_ptr_flag_bitsILi16EEENST_INS5_IJSC_SG_EEENS5_IJSG_SB_EEEEEEEvNS4_8identityENS4_13SM90_TMA_LOADENS12_IS14_S16_NST_INS5_IJSG_SC_EEENS5_IJSB_SG_EEEEEEEvS1B_EENS_8epilogue10collective18CollectiveEpilogueINS1I_23Sm100TmaWarpSpecializedILi4ELi2ELi32ELb1ELb0EEEJSH_NS5_IJNST_ISF_SB_EENST_INSA_ILi32EEESB_EEEEESI_SJ_SI_SJ_NS1I_6fusion15FusionCallbacksIS1M_NS1R_17LinearCombinationISI_fSI_fLNS_15FloatRoundStyleE2EEESH_S1Q_JEEENS4_5SM1004TMEM4LOAD26SM100_TMEM_LOAD_32dp32b32xES1C_NS12_INS13_ILi2ELi4ELi3EEES16_NST_INS5_IJSC_S1O_EEENS5_IJS1O_SB_EEEEEEENS4_39AutoVectorizingCopyWithAssumedAlignmentILi128EEENS4_14SM90_TMA_STOREES25_S27_S27_EEEvvEEEEvNT_6ParamsE --------------------------
	.section	.nv.shared._ZN7cutlass13device_kernelINS_4gemm6kernel13GemmUniversalIN4cute5tupleIJiiiiEEENS1_10collective13CollectiveMmaINS1_35MainloopSm100TmaUmmaWarpSpecializedILi3ELi2ELi4ENS5_IJNS4_1CILi1EEENSA_ILi8EEESB_EEEEENS5_IJNSA_ILi128EEESF_NSA_ILi64EEEEEENS_6half_tENS5_IJlSB_lEEESI_NS5_IJSB_llEEENS4_8TiledMMAINS4_8MMA_AtomIJNS4_20SM100_MMA_F16BF16_SSISI_SI_fLi128ELi128ELNS4_4UMMA5MajorE0ELSP_1ELNSO_7ScaleInE0ELSQ_0EEEEEENS4_6LayoutINS5_IJSB_SB_SB_EEENS5_IJNSA_ILi0EEESV_SV_EEEEENS5_IJNS4_10UnderscoreESY_SY_EEEEENS4_23SM90_TMA_LOAD_MULTICASTENS4_14ComposedLayoutINS4_7SwizzleILi3ELi4ELi3EEENS4_18smem_ptr_flag_bitsILi16EEENST_INS5_IJSC_SG_EEENS5_IJSG_SB_EEEEEEEvNS4_8identityENS4_13SM90_TMA_LOADENS12_IS14_S16_NST_INS5_IJSG_SC_EEENS5_IJSB_SG_EEEEEEEvS1B_EENS_8epilogue10collective18CollectiveEpilogueINS1I_23Sm100TmaWarpSpecializedILi4ELi2ELi32ELb1ELb0EEEJSH_NS5_IJNST_ISF_SB_EENST_INSA_ILi32EEESB_EEEEESI_SJ_SI_SJ_NS1I_6fusion15FusionCallbacksIS1M_NS1R_17LinearCombinationISI_fSI_fLNS_15FloatRoundStyleE2EEESH_S1Q_JEEENS4_5SM1004TMEM4LOAD26SM100_TMEM_LOAD_32dp32b32xES1C_NS12_INS13_ILi2ELi4ELi3EEES16_NST_INS5_IJSC_S1O_EEENS5_IJS1O_SB_EEEEEEENS4_39AutoVectorizingCopyWithAssumedAlignmentILi128EEENS4_14SM90_TMA_STOREES25_S27_S27_EEEvvEEEEvNT_6ParamsE,"aw",@nobits
	.sectionflags	@""
	.align	16
	.zero		1024


//--------------------- .nv.shared.reserved.0     --------------------------
	.section	.nv.shared.reserved.0,"aw",@nobits
	.weak		__nv_reservedSMEM_offset_0_alias
	.size		__nv_reservedSMEM_offset_0_alias, 0, 64
	.other		__nv_reservedSMEM_offset_0_alias,@"STO_CUDA_RESERVED_SHARED STV_DEFAULT"
__nv_reservedSMEM_offset_0_alias:
	.zero		0
.nv.shared.reserved.0:
	.zero		64
	.weak		__nv_reservedSMEM_tcgen05_partition
	.type		__nv_reservedSMEM_tcgen05_partition,@object
	.size		__nv_reservedSMEM_tcgen05_partition,(.L_0 - __nv_reservedSMEM_tcgen05_partition)
__nv_reservedSMEM_tcgen05_partition:
	.zero		32
.L_0:


//--------------------- .nv.global                --------------------------
	.section	.nv.global,"aw",@nobits
.nv.global:
	.type		_ZN40_INTERNAL_718d11c8_4_k_cu_af3ebac3_381544cute1_E,@object
	.size		_ZN40_INTERNAL_718d11c8_4_k_cu_af3ebac3_381544cute1_E,(_ZN40_INTERNAL_718d11c8_4_k_cu_af3ebac3_381544cuda3std3__45__cpo6cbeginE - _ZN40_INTERNAL_718d11c8_4_k_cu_af3ebac3_381544cute1_E)
_ZN40_INTERNAL_718d11c8_4_k_cu_af3ebac3_381544cute1_E:
	.zero		1
	.type		_ZN40_INTERNAL_718d11c8_4_k_cu_af3ebac3_381544cuda3std3__45__cpo6cbeginE,@object
	.size		_ZN40_INTERNAL_718d11c8_4_k_cu_af3ebac3_381544cuda3std3__45__cpo6cbeginE,(_ZN40_INTERNAL_718d11c8_4_k_cu_af3ebac3_381544cuda3std3__48in_placeE - _ZN40_INTERNAL_718d11c8_4_k_cu_af3ebac3_381544cuda3std3__45__cpo6cbeginE)
_ZN40_INTERNAL_718d11c8_4_k_cu_af3ebac3_381544cuda3std3__45__cpo6cbeginE:
	.zero		1
	.type		_ZN40_INTERNAL_718d11c8_4_k_cu_af3ebac3_381544cuda3std3__48in_placeE,@object
	.size		_ZN40_INTERNAL_718d11c8_4_k_cu_af3ebac3_381544cuda3std3__48in_placeE,(_ZN40_INTERNAL_718d11c8_4_k_cu_af3ebac3_381544cuda3std6ranges3__45__cpo9iter_moveE - _ZN40_INTERNAL_718d11c8_4_k_cu_af3ebac3_381544cuda3std3__48in_placeE)
_ZN40_INTERNAL_718d11c8_4_k_cu_af3ebac3_381544cuda3std3__48in_placeE:
	.zero		1
	.type		_ZN40_INTERNAL_718d11c8_4_k_cu_af3ebac3_381544cuda3std6ranges3__45__cpo9iter_moveE,@object
	.size		_ZN40_INTERNAL_718d11c8_4_k_cu_af3ebac3_381544cuda3std6ranges3__45__cpo9iter_moveE,(_ZN40_INTERNAL_718d11c8_4_k_cu_af3ebac3_381544cuda3std3__45__cpo5beginE - _ZN40_INTERNAL_718d11c8_4_k_cu_af3ebac3_381544cuda3std6ranges3__45__cpo9iter_moveE)
_ZN40_INTERNAL_718d11c8_4_k_cu_af3ebac3_381544cuda3std6ranges3__45__cpo9iter_moveE:
	.zero		1
	.type		_ZN40_INTERNAL_718d11c8_4_k_cu_af3ebac3_381544cuda3std3__45__cpo5beginE,@object
	.size		_ZN40_INTERNAL_718d11c8_4_k_cu_af3ebac3_381544cuda3std3__45__cpo5beginE,(_ZN40_INTERNAL_718d11c8_4_k_cu_af3ebac3_381544cuda3std3__442_GLOBAL__N__718d11c8_4_k_cu_af3ebac3_381546ignoreE - _ZN40_INTERNAL_718d11c8_4_k_cu_af3ebac3_381544cuda3std3__45__cpo5beginE)
_ZN40_INTERNAL_718d11c8_4_k_cu_af3ebac3_381544cuda3std3__45__cpo5beginE:
	.zero		1
	.type		_ZN40_INTERNAL_718d11c8_4_k_cu_af3ebac3_381544cuda3std3__442_GLOBAL__N__718d11c8_4_k_cu_af3ebac3_381546ignoreE,@object
	.size		_ZN40_INTERNAL_718d11c8_4_k_cu_af3ebac3_381544cuda3std3__442_GLOBAL__N__718d11c8_4_k_cu_af3ebac3_381546ignoreE,(_ZN40_INTERNAL_718d11c8_4_k_cu_af3ebac3_381544cute7productE - _ZN40_INTERNAL_718d11c8_4_k_cu_af3ebac3_381544cuda3std3__442_GLOBAL__N__718d11c8_4_k_cu_af3ebac3_381546ignoreE)
_ZN40_INTERNAL_718d11c8_4_k_cu_af3ebac3_381544cuda3std3__442_GLOBAL__N__718d11c8_4_k_cu_af3ebac3_381546ignoreE:
	.zero		1
	.type		_ZN40_INTERNAL_718d11c8_4_k_cu_af3ebac3_381544cute7productE,@object
	.size		_ZN40_INTERNAL_718d11c8_4_k_cu_af3ebac3_381544cute7productE,(_ZN40_INTERNAL_718d11c8_4_k_cu_af3ebac3_381544cuda3std3__45__cpo3endE - _ZN40_INTERNAL_718d11c8_4_k_cu_af3ebac3_381544cute7productE)
_ZN40_INTERNAL_718d11c8_4_k_cu_af3ebac3_381544cute7productE:
	.zero		1
	.type		_ZN40_INTERNAL_718d11c8_4_k_cu_af3ebac3_381544cuda3std3__45__cpo3endE,@object
	.size		_ZN40_INTERNAL_718d11c8_4_k_cu_af3ebac3_381544cuda3std3__45__cpo3endE,(_ZN40_INTERNAL_718d11c8_4_k_cu_af3ebac3_381544cuda3std3__419piecewise_constructE - _ZN40_INTERNAL_718d11c8_4_k_cu_af3ebac3_381544cuda3std3__45__cpo3endE)
_ZN40_INTERNAL_718d11c8_4_k_cu_af3ebac3_381544cuda3std3__45__cpo3endE:
	.zero		1
	.type		_ZN40_INTERNAL_718d11c8_4_k_cu_af3ebac3_381544cuda3std3__419piecewise_constructE,@object
	.size		_ZN40_INTERNAL_718d11c8_4_k_cu_af3ebac3_381544cuda3std3__419piecewise_constructE,(_ZN40_INTERNAL_718d11c8_4_k_cu_af3ebac3_381544cuda3std3__45__cpo4cendE - _ZN40_INTERNAL_718d11c8_4_k_cu_af3ebac3_381544cuda3std3__419piecewise_constructE)
_ZN40_INTERNAL_718d11c8_4_k_cu_af3ebac3_381544cuda3std3__419piecewise_constructE:
	.zero		1
	.type		_ZN40_INTERNAL_718d11c8_4_k_cu_af3ebac3_381544cuda3std3__45__cpo4cendE,@object
	.size		_ZN40_INTERNAL_718d11c8_4_k_cu_af3ebac3_381544cuda3std3__45__cpo4cendE,(_ZN40_INTERNAL_718d11c8_4_k_cu_af3ebac3_381544cuda3std6ranges3__45__cpo4swapE - _ZN40_INTERNAL_718d11c8_4_k_cu_af3ebac3_381544cuda3std3__45__cpo4cendE)
_ZN40_INTERNAL_718d11c8_4_k_cu_af3ebac3_381544cuda3std3__45__cpo4cendE:
	.zero		1
	.type		_ZN40_INTERNAL_718d11c8_4_k_cu_af3ebac3_381544cuda3std6ranges3__45__cpo4swapE,@object
	.size		_ZN40_INTERNAL_718d11c8_4_k_cu_af3ebac3_381544cuda3std6ranges3__45__cpo4swapE,(.L_10 - _ZN40_INTERNAL_718d11c8_4_k_cu_af3ebac3_381544cuda3std6ranges3__45__cpo4swapE)
_ZN40_INTERNAL_718d11c8_4_k_cu_af3ebac3_381544cuda3std6ranges3__45__cpo4swapE:
	.zero		1
.L_10:


//--------------------- .nv.constant0._ZN7cutlass13device_kernelINS_4gemm6kernel13GemmUniversalIN4cute5tupleIJiiiiEEENS1_10collective13CollectiveMmaINS1_35MainloopSm100TmaUmmaWarpSpecializedILi3ELi2ELi4ENS5_IJNS4_1CILi1EEENSA_ILi8EEESB_EEEEENS5_IJNSA_ILi128EEESF_NSA_ILi64EEEEEENS_6half_tENS5_IJlSB_lEEESI_NS5_IJSB_llEEENS4_8TiledMMAINS4_8MMA_AtomIJNS4_20SM100_MMA_F16BF16_SSISI_SI_fLi128ELi128ELNS4_4UMMA5MajorE0ELSP_1ELNSO_7ScaleInE0ELSQ_0EEEEEENS4_6LayoutINS5_IJSB_SB_SB_EEENS5_IJNSA_ILi0EEESV_SV_EEEEENS5_IJNS4_10UnderscoreESY_SY_EEEEENS4_23SM90_TMA_LOAD_MULTICASTENS4_14ComposedLayoutINS4_7SwizzleILi3ELi4ELi3EEENS4_18smem_ptr_flag_bitsILi16EEENST_INS5_IJSC_SG_EEENS5_IJSG_SB_EEEEEEEvNS4_8identityENS4_13SM90_TMA_LOADENS12_IS14_S16_NST_INS5_IJSG_SC_EEENS5_IJSB_SG_EEEEEEEvS1B_EENS_8epilogue10collective18CollectiveEpilogueINS1I_23Sm100TmaWarpSpecializedILi4ELi2ELi32ELb1ELb0EEEJSH_NS5_IJNST_ISF_SB_EENST_INSA_ILi32EEESB_EEEEESI_SJ_SI_SJ_NS1I_6fusion15FusionCallbacksIS1M_NS1R_17LinearCombinationISI_fSI_fLNS_15FloatRoundStyleE2EEESH_S1Q_JEEENS4_5SM1004TMEM4LOAD26SM100_TMEM_LOAD_32dp32b32xES1C_NS12_INS13_ILi2ELi4ELi3EEES16_NST_INS5_IJSC_S1O_EEENS5_IJS1O_SB_EEEEEEENS4_39AutoVectorizingCopyWithAssumedAlignmentILi128EEENS4_14SM90_TMA_STOREES25_S27_S27_EEEvvEEEEvNT_6ParamsE --------------------------
	.section	.nv.constant0._ZN7cutlass13device_kernelINS_4gemm6kernel13GemmUniversalIN4cute5tupleIJiiiiEEENS1_10collective13CollectiveMmaINS1_35MainloopSm100TmaUmmaWarpSpecializedILi3ELi2ELi4ENS5_IJNS4_1CILi1EEENSA_ILi8EEESB_EEEEENS5_IJNSA_ILi128EEESF_NSA_ILi64EEEEEENS_6half_tENS5_IJlSB_lEEESI_NS5_IJSB_llEEENS4_8TiledMMAINS4_8MMA_AtomIJNS4_20SM100_MMA_F16BF16_SSISI_SI_fLi128ELi128ELNS4_4UMMA5MajorE0ELSP_1ELNSO_7ScaleInE0ELSQ_0EEEEEENS4_6LayoutINS5_IJSB_SB_SB_EEENS5_IJNSA_ILi0EEESV_SV_EEEEENS5_IJNS4_10UnderscoreESY_SY_EEEEENS4_23SM90_TMA_LOAD_MULTICASTENS4_14ComposedLayoutINS4_7SwizzleILi3ELi4ELi3EEENS4_18smem_ptr_flag_bitsILi16EEENST_INS5_IJSC_SG_EEENS5_IJSG_SB_EEEEEEEvNS4_8identityENS4_13SM90_TMA_LOADENS12_IS14_S16_NST_INS5_IJSG_SC_EEENS5_IJSB_SG_EEEEEEEvS1B_EENS_8epilogue10collective18CollectiveEpilogueINS1I_23Sm100TmaWarpSpecializedILi4ELi2ELi32ELb1ELb0EEEJSH_NS5_IJNST_ISF_SB_EENST_INSA_ILi32EEESB_EEEEESI_SJ_SI_SJ_NS1I_6fusion15FusionCallbacksIS1M_NS1R_17LinearCombinationISI_fSI_fLNS_15FloatRoundStyleE2EEESH_S1Q_JEEENS4_5SM1004TMEM4LOAD26SM100_TMEM_LOAD_32dp32b32xES1C_NS12_INS13_ILi2ELi4ELi3EEES16_NST_INS5_IJSC_S1O_EEENS5_IJS1O_SB_EEEEEEENS4_39AutoVectorizingCopyWithAssumedAlignmentILi128EEENS4_14SM90_TMA_STOREES25_S27_S27_EEEvvEEEEvNT_6ParamsE,"a",@progbits
	.sectionflags	@""
	.align	4
.nv.constant0._ZN7cutlass13device_kernelINS_4gemm6kernel13GemmUniversalIN4cute5tupleIJiiiiEEENS1_10collective13CollectiveMmaINS1_35MainloopSm100TmaUmmaWarpSpecializedILi3ELi2ELi4ENS5_IJNS4_1CILi1EEENSA_ILi8EEESB_EEEEENS5_IJNSA_ILi128EEESF_NSA_ILi64EEEEEENS_6half_tENS5_IJlSB_lEEESI_NS5_IJSB_llEEENS4_8TiledMMAINS4_8MMA_AtomIJNS4_20SM100_MMA_F16BF16_SSISI_SI_fLi128ELi128ELNS4_4UMMA5MajorE0ELSP_1ELNSO_7ScaleInE0ELSQ_0EEEEEENS4_6LayoutINS5_IJSB_SB_SB_EEENS5_IJNSA_ILi0EEESV_SV_EEEEENS5_IJNS4_10UnderscoreESY_SY_EEEEENS4_23SM90_TMA_LOAD_MULTICASTENS4_14ComposedLayoutINS4_7SwizzleILi3ELi4ELi3EEENS4_18smem_ptr_flag_bitsILi16EEENST_INS5_IJSC_SG_EEENS5_IJSG_SB_EEEEEEEvNS4_8identityENS4_13SM90_TMA_LOADENS12_IS14_S16_NST_INS5_IJSG_SC_EEENS5_IJSB_SG_EEEEEEEvS1B_EENS_8epilogue10collective18CollectiveEpilogueINS1I_23Sm100TmaWarpSpecializedILi4ELi2ELi32ELb1ELb0EEEJSH_NS5_IJNST_ISF_SB_EENST_INSA_ILi32EEESB_EEEEESI_SJ_SI_SJ_NS1I_6fusion15FusionCallbacksIS1M_NS1R_17LinearCombinationISI_fSI_fLNS_15FloatRoundStyleE2EEESH_S1Q_JEEENS4_5SM1004TMEM4LOAD26SM100_TMEM_LOAD_32dp32b32xES1C_NS12_INS13_ILi2ELi4ELi3EEES16_NST_INS5_IJSC_S1O_EEENS5_IJS1O_SB_EEEEEEENS4_39AutoVectorizingCopyWithAssumedAlignmentILi128EEENS4_14SM90_TMA_STOREES25_S27_S27_EEEvvEEEEvNT_6ParamsE:
	.zero		2944


//--------------------- SYMBOLS --------------------------

	.type		.nv.reservedSmem.offset0,@object
	.size		.nv.reservedSmem.offset0,0x4
	.type		.nv.reservedSmem.cap,@object
	.size		.nv.reservedSmem.cap,0x4
	.type		__assertfail,@function
